//
// Generated by NVIDIA NVVM Compiler
//
// Compiler Build ID: CL-36424714
// Cuda compilation tools, release 13.0, V13.0.88
// Based on NVVM 20.0.0
//

.version 9.0
.target sm_100
.address_size 64

	// .globl	_Z4initijP17curandStateXORWOW
.func  (.param .align 16 .b8 func_retval0[16]) __internal_trig_reduction_slowpathd
(
	.param .b64 __internal_trig_reduction_slowpathd_param_0
)
;
.global .align 4 .b8 precalc_xorwow_matrix[102400];
.global .align 4 .b8 precalc_xorwow_offset_matrix[102400];
.global .align 4 .b8 mrg32k3aM1[2304];
.global .align 4 .b8 mrg32k3aM2[2304];
.global .align 4 .b8 mrg32k3aM1SubSeq[2016];
.global .align 4 .b8 mrg32k3aM2SubSeq[2016];
.global .align 4 .b8 mrg32k3aM1Seq[2304];
.global .align 4 .b8 mrg32k3aM2Seq[2304];
.const .align 8 .b8 __cr_lgamma_table[72];
.global .align 8 .b8 __cudart_i2opi_d[144] = {8, 93, 141, 31, 177, 95, 251, 107, 234, 146, 82, 138, 247, 57, 7, 61, 123, 241, 229, 235, 199, 186, 39, 117, 45, 234, 95, 158, 102, 63, 70, 79, 183, 9, 203, 39, 207, 126, 54, 109, 31, 109, 10, 90, 139, 17, 47, 239, 15, 152, 5, 222, 255, 151, 248, 31, 59, 40, 249, 189, 139, 95, 132, 156, 244, 57, 83, 131, 57, 214, 145, 57, 65, 126, 95, 180, 38, 112, 156, 233, 132, 68, 187, 46, 245, 53, 130, 232, 62, 167, 41, 177, 28, 235, 29, 254, 28, 146, 209, 9, 234, 46, 73, 6, 224, 210, 77, 66, 58, 110, 36, 183, 97, 197, 187, 222, 171, 99, 81, 254, 65, 144, 67, 60, 153, 149, 98, 219, 192, 221, 52, 245, 209, 87, 39, 252, 41, 21, 68, 78, 110, 131, 249, 162};
.global .align 16 .b8 __cudart_sin_cos_coeffs[128] = {70, 210, 176, 44, 241, 229, 90, 190, 146, 227, 172, 105, 227, 29, 199, 62, 161, 98, 219, 25, 160, 1, 42, 191, 24, 8, 17, 17, 17, 17, 129, 63, 84, 85, 85, 85, 85, 85, 197, 191, 0, 0, 0, 0, 0, 0, 0, 0, 0, 0, 0, 0, 0, 0, 0, 0, 100, 129, 253, 32, 131, 255, 168, 189, 40, 133, 239, 193, 167, 238, 33, 62, 217, 230, 6, 142, 79, 126, 146, 190, 233, 188, 221, 25, 160, 1, 250, 62, 71, 93, 193, 22, 108, 193, 86, 191, 81, 85, 85, 85, 85, 85, 165, 63, 0, 0, 0, 0, 0, 0, 224, 191, 0, 0, 0, 0, 0, 0, 240, 63};

.visible .entry _Z4initijP17curandStateXORWOW(
	.param .u32 _Z4initijP17curandStateXORWOW_param_0,
	.param .u32 _Z4initijP17curandStateXORWOW_param_1,
	.param .u64 .ptr .align 1 _Z4initijP17curandStateXORWOW_param_2
)
{
	.reg .pred 	%p<25>;
	.reg .b32 	%r<410>;
	.reg .b64 	%rd<18>;

	ld.param.u32 	%r184, [_Z4initijP17curandStateXORWOW_param_0];
	ld.param.u32 	%r183, [_Z4initijP17curandStateXORWOW_param_1];
	ld.param.u64 	%rd8, [_Z4initijP17curandStateXORWOW_param_2];
	mov.u32 	%r185, %tid.x;
	mov.u32 	%r186, %ctaid.x;
	mov.u32 	%r187, %ntid.x;
	mad.lo.s32 	%r1, %r186, %r187, %r185;
	setp.ge.s32 	%p1, %r1, %r184;
	@%p1 bra 	$L__BB0_44;
	cvta.to.global.u64 	%rd9, %rd8;
	cvt.s64.s32 	%rd17, %r1;
	mul.wide.s32 	%rd10, %r1, 48;
	add.s64 	%rd2, %rd9, %rd10;
	xor.b32  	%r188, %r183, -1429050551;
	mul.lo.s32 	%r189, %r188, 1099087573;
	add.s32 	%r190, %r189, -638133224;
	add.s32 	%r191, %r189, 123456789;
	st.global.v2.u32 	[%rd2], {%r190, %r191};
	xor.b32  	%r192, %r189, 362436069;
	mov.b32 	%r193, -123459836;
	st.global.v2.u32 	[%rd2+8], {%r192, %r193};
	add.s32 	%r194, %r189, 5783321;
	mov.b32 	%r195, -589760388;
	st.global.v2.u32 	[%rd2+16], {%r195, %r194};
	setp.eq.s32 	%p2, %r1, 0;
	@%p2 bra 	$L__BB0_43;
	mov.b32 	%r316, 0;
	mov.u64 	%rd12, precalc_xorwow_matrix;
$L__BB0_3:
	and.b64  	%rd4, %rd17, 3;
	setp.eq.s64 	%p3, %rd4, 0;
	@%p3 bra 	$L__BB0_42;
	mul.wide.u32 	%rd11, %r316, 3200;
	add.s64 	%rd5, %rd12, %rd11;
	cvt.u32.u64 	%r3, %rd4;
	mov.b32 	%r317, 0;
$L__BB0_5:
	mov.b32 	%r330, 0;
	mov.u32 	%r331, %r330;
	mov.u32 	%r332, %r330;
	mov.u32 	%r333, %r330;
	mov.u32 	%r334, %r330;
	mov.u32 	%r323, %r330;
$L__BB0_6:
	mul.wide.u32 	%rd13, %r323, 4;
	add.s64 	%rd14, %rd2, %rd13;
	ld.global.u32 	%r11, [%rd14+4];
	shl.b32 	%r12, %r323, 5;
	mov.b32 	%r329, 0;
$L__BB0_7:
	.pragma "nounroll";
	shr.u32 	%r200, %r11, %r329;
	and.b32  	%r201, %r200, 1;
	setp.eq.b32 	%p4, %r201, 1;
	not.pred 	%p5, %p4;
	add.s32 	%r202, %r12, %r329;
	mul.lo.s32 	%r203, %r202, 5;
	mul.wide.u32 	%rd15, %r203, 4;
	add.s64 	%rd6, %rd5, %rd15;
	@%p5 bra 	$L__BB0_9;
	ld.global.u32 	%r204, [%rd6];
	xor.b32  	%r334, %r334, %r204;
	ld.global.u32 	%r205, [%rd6+4];
	xor.b32  	%r333, %r333, %r205;
	ld.global.u32 	%r206, [%rd6+8];
	xor.b32  	%r332, %r332, %r206;
	ld.global.u32 	%r207, [%rd6+12];
	xor.b32  	%r331, %r331, %r207;
	ld.global.u32 	%r208, [%rd6+16];
	xor.b32  	%r330, %r330, %r208;
$L__BB0_9:
	and.b32  	%r210, %r200, 2;
	setp.eq.s32 	%p6, %r210, 0;
	@%p6 bra 	$L__BB0_11;
	ld.global.u32 	%r211, [%rd6+20];
	xor.b32  	%r334, %r334, %r211;
	ld.global.u32 	%r212, [%rd6+24];
	xor.b32  	%r333, %r333, %r212;
	ld.global.u32 	%r213, [%rd6+28];
	xor.b32  	%r332, %r332, %r213;
	ld.global.u32 	%r214, [%rd6+32];
	xor.b32  	%r331, %r331, %r214;
	ld.global.u32 	%r215, [%rd6+36];
	xor.b32  	%r330, %r330, %r215;
$L__BB0_11:
	and.b32  	%r217, %r200, 4;
	setp.eq.s32 	%p7, %r217, 0;
	@%p7 bra 	$L__BB0_13;
	ld.global.u32 	%r218, [%rd6+40];
	xor.b32  	%r334, %r334, %r218;
	ld.global.u32 	%r219, [%rd6+44];
	xor.b32  	%r333, %r333, %r219;
	ld.global.u32 	%r220, [%rd6+48];
	xor.b32  	%r332, %r332, %r220;
	ld.global.u32 	%r221, [%rd6+52];
	xor.b32  	%r331, %r331, %r221;
	ld.global.u32 	%r222, [%rd6+56];
	xor.b32  	%r330, %r330, %r222;
$L__BB0_13:
	and.b32  	%r224, %r200, 8;
	setp.eq.s32 	%p8, %r224, 0;
	@%p8 bra 	$L__BB0_15;
	ld.global.u32 	%r225, [%rd6+60];
	xor.b32  	%r334, %r334, %r225;
	ld.global.u32 	%r226, [%rd6+64];
	xor.b32  	%r333, %r333, %r226;
	ld.global.u32 	%r227, [%rd6+68];
	xor.b32  	%r332, %r332, %r227;
	ld.global.u32 	%r228, [%rd6+72];
	xor.b32  	%r331, %r331, %r228;
	ld.global.u32 	%r229, [%rd6+76];
	xor.b32  	%r330, %r330, %r229;
$L__BB0_15:
	and.b32  	%r231, %r200, 16;
	setp.eq.s32 	%p9, %r231, 0;
	@%p9 bra 	$L__BB0_17;
	ld.global.u32 	%r232, [%rd6+80];
	xor.b32  	%r334, %r334, %r232;
	ld.global.u32 	%r233, [%rd6+84];
	xor.b32  	%r333, %r333, %r233;
	ld.global.u32 	%r234, [%rd6+88];
	xor.b32  	%r332, %r332, %r234;
	ld.global.u32 	%r235, [%rd6+92];
	xor.b32  	%r331, %r331, %r235;
	ld.global.u32 	%r236, [%rd6+96];
	xor.b32  	%r330, %r330, %r236;
$L__BB0_17:
	and.b32  	%r238, %r200, 32;
	setp.eq.s32 	%p10, %r238, 0;
	@%p10 bra 	$L__BB0_19;
	ld.global.u32 	%r239, [%rd6+100];
	xor.b32  	%r334, %r334, %r239;
	ld.global.u32 	%r240, [%rd6+104];
	xor.b32  	%r333, %r333, %r240;
	ld.global.u32 	%r241, [%rd6+108];
	xor.b32  	%r332, %r332, %r241;
	ld.global.u32 	%r242, [%rd6+112];
	xor.b32  	%r331, %r331, %r242;
	ld.global.u32 	%r243, [%rd6+116];
	xor.b32  	%r330, %r330, %r243;
$L__BB0_19:
	and.b32  	%r245, %r200, 64;
	setp.eq.s32 	%p11, %r245, 0;
	@%p11 bra 	$L__BB0_21;
	ld.global.u32 	%r246, [%rd6+120];
	xor.b32  	%r334, %r334, %r246;
	ld.global.u32 	%r247, [%rd6+124];
	xor.b32  	%r333, %r333, %r247;
	ld.global.u32 	%r248, [%rd6+128];
	xor.b32  	%r332, %r332, %r248;
	ld.global.u32 	%r249, [%rd6+132];
	xor.b32  	%r331, %r331, %r249;
	ld.global.u32 	%r250, [%rd6+136];
	xor.b32  	%r330, %r330, %r250;
$L__BB0_21:
	and.b32  	%r252, %r200, 128;
	setp.eq.s32 	%p12, %r252, 0;
	@%p12 bra 	$L__BB0_23;
	ld.global.u32 	%r253, [%rd6+140];
	xor.b32  	%r334, %r334, %r253;
	ld.global.u32 	%r254, [%rd6+144];
	xor.b32  	%r333, %r333, %r254;
	ld.global.u32 	%r255, [%rd6+148];
	xor.b32  	%r332, %r332, %r255;
	ld.global.u32 	%r256, [%rd6+152];
	xor.b32  	%r331, %r331, %r256;
	ld.global.u32 	%r257, [%rd6+156];
	xor.b32  	%r330, %r330, %r257;
$L__BB0_23:
	and.b32  	%r259, %r200, 256;
	setp.eq.s32 	%p13, %r259, 0;
	@%p13 bra 	$L__BB0_25;
	ld.global.u32 	%r260, [%rd6+160];
	xor.b32  	%r334, %r334, %r260;
	ld.global.u32 	%r261, [%rd6+164];
	xor.b32  	%r333, %r333, %r261;
	ld.global.u32 	%r262, [%rd6+168];
	xor.b32  	%r332, %r332, %r262;
	ld.global.u32 	%r263, [%rd6+172];
	xor.b32  	%r331, %r331, %r263;
	ld.global.u32 	%r264, [%rd6+176];
	xor.b32  	%r330, %r330, %r264;
$L__BB0_25:
	and.b32  	%r266, %r200, 512;
	setp.eq.s32 	%p14, %r266, 0;
	@%p14 bra 	$L__BB0_27;
	ld.global.u32 	%r267, [%rd6+180];
	xor.b32  	%r334, %r334, %r267;
	ld.global.u32 	%r268, [%rd6+184];
	xor.b32  	%r333, %r333, %r268;
	ld.global.u32 	%r269, [%rd6+188];
	xor.b32  	%r332, %r332, %r269;
	ld.global.u32 	%r270, [%rd6+192];
	xor.b32  	%r331, %r331, %r270;
	ld.global.u32 	%r271, [%rd6+196];
	xor.b32  	%r330, %r330, %r271;
$L__BB0_27:
	and.b32  	%r273, %r200, 1024;
	setp.eq.s32 	%p15, %r273, 0;
	@%p15 bra 	$L__BB0_29;
	ld.global.u32 	%r274, [%rd6+200];
	xor.b32  	%r334, %r334, %r274;
	ld.global.u32 	%r275, [%rd6+204];
	xor.b32  	%r333, %r333, %r275;
	ld.global.u32 	%r276, [%rd6+208];
	xor.b32  	%r332, %r332, %r276;
	ld.global.u32 	%r277, [%rd6+212];
	xor.b32  	%r331, %r331, %r277;
	ld.global.u32 	%r278, [%rd6+216];
	xor.b32  	%r330, %r330, %r278;
$L__BB0_29:
	and.b32  	%r280, %r200, 2048;
	setp.eq.s32 	%p16, %r280, 0;
	@%p16 bra 	$L__BB0_31;
	ld.global.u32 	%r281, [%rd6+220];
	xor.b32  	%r334, %r334, %r281;
	ld.global.u32 	%r282, [%rd6+224];
	xor.b32  	%r333, %r333, %r282;
	ld.global.u32 	%r283, [%rd6+228];
	xor.b32  	%r332, %r332, %r283;
	ld.global.u32 	%r284, [%rd6+232];
	xor.b32  	%r331, %r331, %r284;
	ld.global.u32 	%r285, [%rd6+236];
	xor.b32  	%r330, %r330, %r285;
$L__BB0_31:
	and.b32  	%r287, %r200, 4096;
	setp.eq.s32 	%p17, %r287, 0;
	@%p17 bra 	$L__BB0_33;
	ld.global.u32 	%r288, [%rd6+240];
	xor.b32  	%r334, %r334, %r288;
	ld.global.u32 	%r289, [%rd6+244];
	xor.b32  	%r333, %r333, %r289;
	ld.global.u32 	%r290, [%rd6+248];
	xor.b32  	%r332, %r332, %r290;
	ld.global.u32 	%r291, [%rd6+252];
	xor.b32  	%r331, %r331, %r291;
	ld.global.u32 	%r292, [%rd6+256];
	xor.b32  	%r330, %r330, %r292;
$L__BB0_33:
	and.b32  	%r294, %r200, 8192;
	setp.eq.s32 	%p18, %r294, 0;
	@%p18 bra 	$L__BB0_35;
	ld.global.u32 	%r295, [%rd6+260];
	xor.b32  	%r334, %r334, %r295;
	ld.global.u32 	%r296, [%rd6+264];
	xor.b32  	%r333, %r333, %r296;
	ld.global.u32 	%r297, [%rd6+268];
	xor.b32  	%r332, %r332, %r297;
	ld.global.u32 	%r298, [%rd6+272];
	xor.b32  	%r331, %r331, %r298;
	ld.global.u32 	%r299, [%rd6+276];
	xor.b32  	%r330, %r330, %r299;
$L__BB0_35:
	and.b32  	%r301, %r200, 16384;
	setp.eq.s32 	%p19, %r301, 0;
	@%p19 bra 	$L__BB0_37;
	ld.global.u32 	%r302, [%rd6+280];
	xor.b32  	%r334, %r334, %r302;
	ld.global.u32 	%r303, [%rd6+284];
	xor.b32  	%r333, %r333, %r303;
	ld.global.u32 	%r304, [%rd6+288];
	xor.b32  	%r332, %r332, %r304;
	ld.global.u32 	%r305, [%rd6+292];
	xor.b32  	%r331, %r331, %r305;
	ld.global.u32 	%r306, [%rd6+296];
	xor.b32  	%r330, %r330, %r306;
$L__BB0_37:
	and.b32  	%r308, %r200, 32768;
	setp.eq.s32 	%p20, %r308, 0;
	@%p20 bra 	$L__BB0_39;
	ld.global.u32 	%r309, [%rd6+300];
	xor.b32  	%r334, %r334, %r309;
	ld.global.u32 	%r310, [%rd6+304];
	xor.b32  	%r333, %r333, %r310;
	ld.global.u32 	%r311, [%rd6+308];
	xor.b32  	%r332, %r332, %r311;
	ld.global.u32 	%r312, [%rd6+312];
	xor.b32  	%r331, %r331, %r312;
	ld.global.u32 	%r313, [%rd6+316];
	xor.b32  	%r330, %r330, %r313;
$L__BB0_39:
	add.s32 	%r329, %r329, 16;
	setp.ne.s32 	%p21, %r329, 32;
	@%p21 bra 	$L__BB0_7;
	mad.lo.s32 	%r314, %r323, -31, %r12;
	add.s32 	%r323, %r314, 1;
	setp.ne.s32 	%p22, %r323, 5;
	@%p22 bra 	$L__BB0_6;
	st.global.u32 	[%rd2+4], %r334;
	st.global.u32 	[%rd2+8], %r333;
	st.global.u32 	[%rd2+12], %r332;
	st.global.u32 	[%rd2+16], %r331;
	st.global.u32 	[%rd2+20], %r330;
	add.s32 	%r317, %r317, 1;
	setp.lt.u32 	%p23, %r317, %r3;
	@%p23 bra 	$L__BB0_5;
$L__BB0_42:
	shr.u64 	%rd7, %rd17, 2;
	add.s32 	%r316, %r316, 1;
	setp.gt.u64 	%p24, %rd17, 3;
	mov.u64 	%rd17, %rd7;
	@%p24 bra 	$L__BB0_3;
$L__BB0_43:
	mov.b32 	%r315, 0;
	st.global.v2.u32 	[%rd2+24], {%r315, %r315};
	st.global.u32 	[%rd2+32], %r315;
	mov.b64 	%rd16, 0;
	st.global.u64 	[%rd2+40], %rd16;
$L__BB0_44:
	ret;

}
	// .globl	_Z6mcquadiiP17curandStateXORWOWPd
.visible .entry _Z6mcquadiiP17curandStateXORWOWPd(
	.param .u32 _Z6mcquadiiP17curandStateXORWOWPd_param_0,
	.param .u32 _Z6mcquadiiP17curandStateXORWOWPd_param_1,
	.param .u64 .ptr .align 1 _Z6mcquadiiP17curandStateXORWOWPd_param_2,
	.param .u64 .ptr .align 1 _Z6mcquadiiP17curandStateXORWOWPd_param_3
)
{
	.reg .pred 	%p<12>;
	.reg .b32 	%r<80>;
	.reg .b32 	%f<3>;
	.reg .b64 	%rd<13>;
	.reg .b64 	%fd<91>;

	ld.param.u32 	%r35, [_Z6mcquadiiP17curandStateXORWOWPd_param_0];
	ld.param.u32 	%r34, [_Z6mcquadiiP17curandStateXORWOWPd_param_1];
	ld.param.u64 	%rd2, [_Z6mcquadiiP17curandStateXORWOWPd_param_2];
	ld.param.u64 	%rd3, [_Z6mcquadiiP17curandStateXORWOWPd_param_3];
	mov.u32 	%r36, %tid.x;
	mov.u32 	%r37, %ctaid.x;
	mov.u32 	%r38, %ntid.x;
	mad.lo.s32 	%r1, %r37, %r38, %r36;
	setp.ge.s32 	%p1, %r1, %r35;
	@%p1 bra 	$L__BB1_17;
	cvta.to.global.u64 	%rd1, %rd2;
	setp.lt.s32 	%p2, %r34, 1;
	mov.f64 	%fd90, 0d0000000000000000;
	@%p2 bra 	$L__BB1_16;
	mul.wide.s32 	%rd4, %r1, 48;
	add.s64 	%rd5, %rd1, %rd4;
	ld.global.v2.u32 	{%r39, %r73}, [%rd5];
	ld.global.v2.u32 	{%r72, %r71}, [%rd5+8];
	ld.global.v2.u32 	{%r70, %r69}, [%rd5+16];
	mov.b32 	%r40, 1127219200;
	mov.b32 	%r41, -2147483648;
	mov.b64 	%fd1, {%r41, %r40};
	neg.s32 	%r68, %r34;
	add.s32 	%r67, %r39, 362437;
	mov.f64 	%fd90, 0d0000000000000000;
	mov.u64 	%rd8, __cudart_sin_cos_coeffs;
$L__BB1_3:
	mov.u32 	%r12, %r72;
	mov.u32 	%r72, %r71;
	mov.u32 	%r71, %r70;
	mov.u32 	%r70, %r69;
	shr.u32 	%r43, %r73, 2;
	xor.b32  	%r44, %r43, %r73;
	shl.b32 	%r45, %r70, 4;
	shl.b32 	%r46, %r44, 1;
	xor.b32  	%r47, %r45, %r46;
	xor.b32  	%r48, %r47, %r70;
	xor.b32  	%r69, %r48, %r44;
	add.s32 	%r49, %r67, %r69;
	cvt.rn.f32.u32 	%f1, %r49;
	fma.rn.f32 	%f2, %f1, 0f2F800000, 0f2F000000;
	cvt.f64.f32 	%fd85, %f2;
	{
	.reg .b32 %temp; 
	mov.b64 	{%temp, %r74}, %fd85;
	}
	{
	.reg .b32 %temp; 
	mov.b64 	{%r75, %temp}, %fd85;
	}
	setp.gt.s32 	%p3, %r74, 1048575;
	mov.b32 	%r76, -1023;
	@%p3 bra 	$L__BB1_5;
	mul.f64 	%fd85, %fd85, 0d4350000000000000;
	{
	.reg .b32 %temp; 
	mov.b64 	{%temp, %r74}, %fd85;
	}
	{
	.reg .b32 %temp; 
	mov.b64 	{%r75, %temp}, %fd85;
	}
	mov.b32 	%r76, -1077;
$L__BB1_5:
	add.s32 	%r51, %r74, -1;
	setp.gt.u32 	%p4, %r51, 2146435070;
	@%p4 bra 	$L__BB1_9;
	shr.u32 	%r54, %r74, 20;
	add.s32 	%r77, %r76, %r54;
	and.b32  	%r55, %r74, 1048575;
	or.b32  	%r56, %r55, 1072693248;
	mov.b64 	%fd86, {%r75, %r56};
	setp.lt.u32 	%p6, %r56, 1073127583;
	@%p6 bra 	$L__BB1_8;
	{
	.reg .b32 %temp; 
	mov.b64 	{%r57, %temp}, %fd86;
	}
	{
	.reg .b32 %temp; 
	mov.b64 	{%temp, %r58}, %fd86;
	}
	add.s32 	%r59, %r58, -1048576;
	mov.b64 	%fd86, {%r57, %r59};
	add.s32 	%r77, %r77, 1;
$L__BB1_8:
	add.f64 	%fd24, %fd86, 0dBFF0000000000000;
	add.f64 	%fd25, %fd86, 0d3FF0000000000000;
	rcp.approx.ftz.f64 	%fd26, %fd25;
	neg.f64 	%fd27, %fd25;
	fma.rn.f64 	%fd28, %fd27, %fd26, 0d3FF0000000000000;
	fma.rn.f64 	%fd29, %fd28, %fd28, %fd28;
	fma.rn.f64 	%fd30, %fd29, %fd26, %fd26;
	mul.f64 	%fd31, %fd24, %fd30;
	fma.rn.f64 	%fd32, %fd24, %fd30, %fd31;
	mul.f64 	%fd33, %fd32, %fd32;
	fma.rn.f64 	%fd34, %fd33, 0d3EB1380B3AE80F1E, 0d3ED0EE258B7A8B04;
	fma.rn.f64 	%fd35, %fd34, %fd33, 0d3EF3B2669F02676F;
	fma.rn.f64 	%fd36, %fd35, %fd33, 0d3F1745CBA9AB0956;
	fma.rn.f64 	%fd37, %fd36, %fd33, 0d3F3C71C72D1B5154;
	fma.rn.f64 	%fd38, %fd37, %fd33, 0d3F624924923BE72D;
	fma.rn.f64 	%fd39, %fd38, %fd33, 0d3F8999999999A3C4;
	fma.rn.f64 	%fd40, %fd39, %fd33, 0d3FB5555555555554;
	sub.f64 	%fd41, %fd24, %fd32;
	add.f64 	%fd42, %fd41, %fd41;
	neg.f64 	%fd43, %fd32;
	fma.rn.f64 	%fd44, %fd43, %fd24, %fd42;
	mul.f64 	%fd45, %fd30, %fd44;
	mul.f64 	%fd46, %fd33, %fd40;
	fma.rn.f64 	%fd47, %fd46, %fd32, %fd45;
	xor.b32  	%r60, %r77, -2147483648;
	mov.b32 	%r61, 1127219200;
	mov.b64 	%fd48, {%r60, %r61};
	sub.f64 	%fd49, %fd48, %fd1;
	fma.rn.f64 	%fd50, %fd49, 0d3FE62E42FEFA39EF, %fd32;
	fma.rn.f64 	%fd51, %fd49, 0dBFE62E42FEFA39EF, %fd50;
	sub.f64 	%fd52, %fd51, %fd32;
	sub.f64 	%fd53, %fd47, %fd52;
	fma.rn.f64 	%fd54, %fd49, 0d3C7ABC9E3B39803F, %fd53;
	add.f64 	%fd87, %fd50, %fd54;
	bra.uni 	$L__BB1_10;
$L__BB1_9:
	fma.rn.f64 	%fd23, %fd85, 0d7FF0000000000000, 0d7FF0000000000000;
	{
	.reg .b32 %temp; 
	mov.b64 	{%temp, %r52}, %fd85;
	}
	and.b32  	%r53, %r52, 2147483647;
	setp.eq.s32 	%p5, %r53, 0;
	selp.f64 	%fd87, 0dFFF0000000000000, %fd23, %p5;
$L__BB1_10:
	neg.f64 	%fd12, %fd87;
	abs.f64 	%fd13, %fd87;
	setp.neu.f64 	%p7, %fd13, 0d7FF0000000000000;
	@%p7 bra 	$L__BB1_12;
	mov.f64 	%fd60, 0d0000000000000000;
	mul.rn.f64 	%fd89, %fd12, %fd60;
	mov.b32 	%r79, 1;
	bra.uni 	$L__BB1_15;
$L__BB1_12:
	mul.f64 	%fd55, %fd87, 0dBFE45F306DC9C883;
	cvt.rni.s32.f64 	%r78, %fd55;
	cvt.rn.f64.s32 	%fd56, %r78;
	fma.rn.f64 	%fd57, %fd56, 0dBFF921FB54442D18, %fd12;
	fma.rn.f64 	%fd58, %fd56, 0dBC91A62633145C00, %fd57;
	fma.rn.f64 	%fd89, %fd56, 0dB97B839A252049C0, %fd58;
	setp.ltu.f64 	%p8, %fd13, 0d41E0000000000000;
	@%p8 bra 	$L__BB1_14;
	{ // callseq 0, 0
	.param .b64 param0;
	st.param.f64 	[param0], %fd12;
	.param .align 16 .b8 retval0[16];
	call.uni (retval0), 
	__internal_trig_reduction_slowpathd, 
	(
	param0
	);
	ld.param.f64 	%fd89, [retval0];
	ld.param.b32 	%r78, [retval0+8];
	} // callseq 0
$L__BB1_14:
	add.s32 	%r79, %r78, 1;
$L__BB1_15:
	shl.b32 	%r64, %r79, 6;
	cvt.u64.u32 	%rd6, %r64;
	and.b64  	%rd7, %rd6, 64;
	add.s64 	%rd9, %rd8, %rd7;
	mul.rn.f64 	%fd61, %fd89, %fd89;
	and.b32  	%r65, %r79, 1;
	setp.eq.b32 	%p9, %r65, 1;
	selp.f64 	%fd62, 0dBDA8FF8320FD8164, 0d3DE5DB65F9785EBA, %p9;
	ld.global.nc.v2.f64 	{%fd63, %fd64}, [%rd9];
	fma.rn.f64 	%fd65, %fd62, %fd61, %fd63;
	fma.rn.f64 	%fd66, %fd65, %fd61, %fd64;
	ld.global.nc.v2.f64 	{%fd67, %fd68}, [%rd9+16];
	fma.rn.f64 	%fd69, %fd66, %fd61, %fd67;
	fma.rn.f64 	%fd70, %fd69, %fd61, %fd68;
	ld.global.nc.v2.f64 	{%fd71, %fd72}, [%rd9+32];
	fma.rn.f64 	%fd73, %fd70, %fd61, %fd71;
	fma.rn.f64 	%fd74, %fd73, %fd61, %fd72;
	fma.rn.f64 	%fd75, %fd74, %fd89, %fd89;
	fma.rn.f64 	%fd76, %fd74, %fd61, 0d3FF0000000000000;
	selp.f64 	%fd77, %fd76, %fd75, %p9;
	and.b32  	%r66, %r79, 2;
	setp.eq.s32 	%p10, %r66, 0;
	mov.f64 	%fd78, 0d0000000000000000;
	sub.f64 	%fd79, %fd78, %fd77;
	selp.f64 	%fd80, %fd77, %fd79, %p10;
	add.f64 	%fd90, %fd90, %fd80;
	add.s32 	%r68, %r68, 1;
	setp.ne.s32 	%p11, %r68, 0;
	add.s32 	%r67, %r67, 362437;
	mov.u32 	%r73, %r12;
	@%p11 bra 	$L__BB1_3;
$L__BB1_16:
	cvt.rn.f64.s32 	%fd81, %r34;
	rcp.rn.f64 	%fd82, %fd81;
	mul.f64 	%fd83, %fd82, %fd90;
	cvta.to.global.u64 	%rd10, %rd3;
	mul.wide.s32 	%rd11, %r1, 8;
	add.s64 	%rd12, %rd10, %rd11;
	st.global.f64 	[%rd12], %fd83;
$L__BB1_17:
	ret;

}
.func  (.param .align 16 .b8 func_retval0[16]) __internal_trig_reduction_slowpathd(
	.param .b64 __internal_trig_reduction_slowpathd_param_0
)
{
	.local .align 8 .b8 	__local_depot2[40];
	.reg .b64 	%SP;
	.reg .b64 	%SPL;
	.reg .pred 	%p<10>;
	.reg .b32 	%r<47>;
	.reg .b64 	%rd<74>;
	.reg .b64 	%fd<5>;

	mov.u64 	%SPL, __local_depot2;
	ld.param.f64 	%fd4, [__internal_trig_reduction_slowpathd_param_0];
	add.u64 	%rd1, %SPL, 0;
	{
	.reg .b32 %temp; 
	mov.b64 	{%temp, %r1}, %fd4;
	}
	shr.u32 	%r2, %r1, 20;
	and.b32  	%r3, %r2, 2047;
	setp.eq.s32 	%p1, %r3, 2047;
	mov.b32 	%r46, 0;
	@%p1 bra 	$L__BB2_9;
	add.s32 	%r20, %r3, -1024;
	mov.b64 	%rd20, %fd4;
	shl.b64 	%rd2, %rd20, 11;
	shr.u32 	%r4, %r20, 6;
	sub.s32 	%r45, 15, %r4;
	sub.s32 	%r21, 19, %r4;
	setp.lt.u32 	%p2, %r20, 128;
	selp.b32 	%r6, 18, %r21, %p2;
	setp.ge.s32 	%p3, %r45, %r6;
	mov.b64 	%rd70, 0;
	@%p3 bra 	$L__BB2_4;
	add.s32 	%r23, %r6, %r4;
	neg.s32 	%r43, %r23;
	or.b64  	%rd3, %rd2, -9223372036854775808;
	mov.b64 	%rd70, 0;
	mov.b32 	%r42, 0;
	mov.u64 	%rd25, __cudart_i2opi_d;
	mov.u32 	%r44, %r45;
$L__BB2_3:
	.pragma "nounroll";
	mul.wide.s32 	%rd22, %r42, 8;
	add.s64 	%rd23, %rd1, %rd22;
	mul.wide.s32 	%rd24, %r44, 8;
	add.s64 	%rd26, %rd25, %rd24;
	ld.global.nc.u64 	%rd27, [%rd26];
	{
	.reg .u32 %r0, %r1, %r2, %r3, %alo, %ahi, %blo, %bhi, %clo, %chi;
	mov.b64 	{%alo,%ahi}, %rd27;
	mov.b64 	{%blo,%bhi}, %rd3;
	mov.b64 	{%clo,%chi}, %rd70;
	mad.lo.cc.u32 	%r0, %alo, %blo, %clo;
	madc.hi.cc.u32 	%r1, %alo, %blo, %chi;
	madc.hi.u32 	%r2, %alo, %bhi, 0;
	mad.lo.cc.u32 	%r1, %alo, %bhi, %r1;
	madc.hi.cc.u32 	%r2, %ahi, %blo, %r2;
	madc.hi.u32 	%r3, %ahi, %bhi, 0;
	mad.lo.cc.u32 	%r1, %ahi, %blo, %r1;
	madc.lo.cc.u32 	%r2, %ahi, %bhi, %r2;
	addc.u32 	%r3, %r3, 0;
	mov.b64 	%rd28, {%r0,%r1};
	mov.b64 	%rd70, {%r2,%r3};
	}
	st.local.u64 	[%rd23], %rd28;
	add.s32 	%r44, %r44, 1;
	add.s32 	%r43, %r43, 1;
	add.s32 	%r42, %r42, 1;
	setp.ne.s32 	%p4, %r43, -15;
	mov.u32 	%r45, %r6;
	@%p4 bra 	$L__BB2_3;
$L__BB2_4:
	cvt.s64.s32 	%rd29, %r45;
	cvt.u64.u32 	%rd30, %r4;
	add.s64 	%rd31, %rd30, %rd29;
	shl.b64 	%rd32, %rd31, 3;
	add.s64 	%rd33, %rd1, %rd32;
	st.local.u64 	[%rd33+-120], %rd70;
	and.b32  	%r15, %r2, 63;
	ld.local.u64 	%rd72, [%rd1+16];
	ld.local.u64 	%rd71, [%rd1+24];
	setp.eq.s32 	%p5, %r15, 0;
	@%p5 bra 	$L__BB2_6;
	shl.b64 	%rd34, %rd71, %r15;
	shr.u64 	%rd35, %rd72, 1;
	xor.b32  	%r24, %r15, 63;
	shr.u64 	%rd36, %rd35, %r24;
	or.b64  	%rd71, %rd34, %rd36;
	ld.local.u64 	%rd37, [%rd1+8];
	shl.b64 	%rd38, %rd72, %r15;
	shr.u64 	%rd39, %rd37, 1;
	shr.u64 	%rd40, %rd39, %r24;
	or.b64  	%rd72, %rd38, %rd40;
$L__BB2_6:
	and.b32  	%r25, %r1, -2147483648;
	shr.u64 	%rd41, %rd71, 62;
	cvt.u32.u64 	%r26, %rd41;
	mov.b64 	{%r27, %r28}, %rd71;
	mov.b64 	{%r29, %r30}, %rd72;
	shf.l.wrap.b32 	%r31, %r30, %r27, 2;
	shf.l.wrap.b32 	%r32, %r27, %r28, 2;
	mov.b64 	%rd42, {%r31, %r32};
	shl.b64 	%rd43, %rd72, 2;
	shr.u64 	%rd44, %rd42, 63;
	cvt.u32.u64 	%r33, %rd44;
	add.s32 	%r34, %r33, %r26;
	setp.eq.s32 	%p6, %r25, 0;
	neg.s32 	%r35, %r34;
	selp.b32 	%r46, %r34, %r35, %p6;
	setp.gt.s64 	%p7, %rd42, -1;
	mov.b64 	%rd45, 0;
	{
	.reg .u32 %r0, %r1, %r2, %r3, %a0, %a1, %a2, %a3, %b0, %b1, %b2, %b3;
	mov.b64 	{%a0,%a1}, %rd45;
	mov.b64 	{%a2,%a3}, %rd45;
	mov.b64 	{%b0,%b1}, %rd43;
	mov.b64 	{%b2,%b3}, %rd42;
	sub.cc.u32 	%r0, %a0, %b0;
	subc.cc.u32 	%r1, %a1, %b1;
	subc.cc.u32 	%r2, %a2, %b2;
	subc.u32 	%r3, %a3, %b3;
	mov.b64 	%rd46, {%r0,%r1};
	mov.b64 	%rd47, {%r2,%r3};
	}
	xor.b32  	%r36, %r25, -2147483648;
	selp.b64 	%rd73, %rd42, %rd47, %p7;
	selp.b64 	%rd14, %rd43, %rd46, %p7;
	selp.b32 	%r17, %r25, %r36, %p7;
	clz.b64 	%r37, %rd73;
	cvt.u64.u32 	%rd15, %r37;
	setp.eq.s32 	%p8, %r37, 0;
	@%p8 bra 	$L__BB2_8;
	cvt.u32.u64 	%r38, %rd15;
	and.b32  	%r39, %r38, 63;
	shl.b64 	%rd48, %rd73, %r39;
	shr.u64 	%rd49, %rd14, 1;
	not.b32 	%r40, %r38;
	and.b32  	%r41, %r40, 63;
	shr.u64 	%rd50, %rd49, %r41;
	or.b64  	%rd73, %rd48, %rd50;
$L__BB2_8:
	mov.b64 	%rd51, -3958705157555305931;
	{
	.reg .u32 %r0, %r1, %r2, %r3, %alo, %ahi, %blo, %bhi;
	mov.b64 	{%alo,%ahi}, %rd73;
	mov.b64 	{%blo,%bhi}, %rd51;
	mul.lo.u32 	%r0, %alo, %blo;
	mul.hi.u32 	%r1, %alo, %blo;
	mad.lo.cc.u32 	%r1, %alo, %bhi, %r1;
	madc.hi.u32 	%r2, %alo, %bhi, 0;
	mad.lo.cc.u32 	%r1, %ahi, %blo, %r1;
	madc.hi.cc.u32 	%r2, %ahi, %blo, %r2;
	madc.hi.u32 	%r3, %ahi, %bhi, 0;
	mad.lo.cc.u32 	%r2, %ahi, %bhi, %r2;
	addc.u32 	%r3, %r3, 0;
	mov.b64 	%rd52, {%r0,%r1};
	mov.b64 	%rd53, {%r2,%r3};
	}
	setp.gt.s64 	%p9, %rd53, 0;
	{
	.reg .u32 %r0, %r1, %r2, %r3, %a0, %a1, %a2, %a3, %b0, %b1, %b2, %b3;
	mov.b64 	{%a0,%a1}, %rd52;
	mov.b64 	{%a2,%a3}, %rd53;
	mov.b64 	{%b0,%b1}, %rd52;
	mov.b64 	{%b2,%b3}, %rd53;
	add.cc.u32 	%r0, %a0, %b0;
	addc.cc.u32 	%r1, %a1, %b1;
	addc.cc.u32 	%r2, %a2, %b2;
	addc.u32 	%r3, %a3, %b3;
	mov.b64 	%rd54, {%r0,%r1};
	mov.b64 	%rd55, {%r2,%r3};
	}
	selp.b64 	%rd56, %rd55, %rd53, %p9;
	selp.s64 	%rd57, -1, 0, %p9;
	sub.s64 	%rd58, %rd57, %rd15;
	cvt.u64.u32 	%rd59, %r17;
	shl.b64 	%rd60, %rd59, 32;
	add.s64 	%rd61, %rd56, 1;
	shr.u64 	%rd62, %rd61, 10;
	add.s64 	%rd63, %rd62, 1;
	shr.u64 	%rd64, %rd63, 1;
	shl.b64 	%rd65, %rd58, 52;
	add.s64 	%rd66, %rd65, %rd64;
	add.s64 	%rd67, %rd66, 4602678819172646912;
	or.b64  	%rd68, %rd67, %rd60;
	mov.b64 	%fd4, %rd68;
$L__BB2_9:
	st.param.f64 	[func_retval0], %fd4;
	st.param.b32 	[func_retval0+8], %r46;
	ret;

}


// ===== COMPILED SASS (sm_100) =====

	.target	sm_100

	.elftype	@"ET_EXEC"


//--------------------- .note.nv.tkinfo           --------------------------
	.section	.note.nv.tkinfo,"",@"SHT_NOTE"
	.sectionflags	@"SHF_NOTE_NV_TKINFO"
	.tkinfo
        /*0018*/ 	.word	0x00000002
        /*0030*/ 	.string	""
        /*0030*/ 	.string	"ptxas"
        /*0030*/ 	.string	"Cuda compilation tools, release 13.0, V13.0.88"
        /*0030*/ 	.string	"Build cuda_13.0.r13.0/compiler.36424714_0"
        /*0030*/ 	.string	"-arch sm_100 -m 64 "



//--------------------- .note.nv.cuinfo           --------------------------
	.section	.note.nv.cuinfo,"",@"SHT_NOTE"
	.sectionflags	@"SHF_NOTE_NV_CUINFO"
        /*0018*/ 	.short	0x0002
        /*001a*/ 	.short	0x0064
        /*001c*/ 	.short	0x0082
	.zero		2


//--------------------- .nv.info                  --------------------------
	.section	.nv.info,"",@"SHT_CUDA_INFO"
	.align	4


	//----- nvinfo : EIATTR_REGCOUNT
	.align		4
        /*0000*/ 	.byte	0x04, 0x2f
        /*0002*/ 	.short	(.L_12 - .L_11)
	.align		4
.L_11:
        /*0004*/ 	.word	index@(_Z4initijP17curandStateXORWOW)
        /*0008*/ 	.word	0x0000001f


	//----- nvinfo : EIATTR_FRAME_SIZE
	.align		4
.L_12:
        /*000c*/ 	.byte	0x04, 0x11
        /*000e*/ 	.short	(.L_14 - .L_13)
	.align		4
.L_13:
        /*0010*/ 	.word	index@(_Z4initijP17curandStateXORWOW)
        /*0014*/ 	.word	0x00000000


	//----- nvinfo : EIATTR_REGCOUNT
	.align		4
.L_14:
        /*0018*/ 	.byte	0x04, 0x2f
        /*001a*/ 	.short	(.L_16 - .L_15)
	.align		4
.L_15:
        /*001c*/ 	.word	index@(_Z6mcquadiiP17curandStateXORWOWPd)
        /*0020*/ 	.word	0x00000020


	//----- nvinfo : EIATTR_FRAME_SIZE
	.align		4
.L_16:
        /*0024*/ 	.byte	0x04, 0x11
        /*0026*/ 	.short	(.L_18 - .L_17)
	.align		4
.L_17:
        /*0028*/ 	.word	index@($_Z6mcquadiiP17curandStateXORWOWPd$__internal_trig_reduction_slowpathd)
        /*002c*/ 	.word	0x00000028


	//----- nvinfo : EIATTR_FRAME_SIZE
	.align		4
.L_18:
        /*0030*/ 	.byte	0x04, 0x11
        /*0032*/ 	.short	(.L_20 - .L_19)
	.align		4
.L_19:
        /*0034*/ 	.word	index@($__internal_0_$__cuda_sm20_dblrcp_rn_slowpath_v3)
        /*0038*/ 	.word	0x00000028


	//----- nvinfo : EIATTR_FRAME_SIZE
	.align		4
.L_20:
        /*003c*/ 	.byte	0x04, 0x11
        /*003e*/ 	.short	(.L_22 - .L_21)
	.align		4
.L_21:
        /*0040*/ 	.word	index@(_Z6mcquadiiP17curandStateXORWOWPd)
        /*0044*/ 	.word	0x00000028


	//----- nvinfo : EIATTR_MIN_STACK_SIZE
	.align		4
.L_22:
        /*0048*/ 	.byte	0x04, 0x12
        /*004a*/ 	.short	(.L_24 - .L_23)
	.align		4
.L_23:
        /*004c*/ 	.word	index@(_Z6mcquadiiP17curandStateXORWOWPd)
        /*0050*/ 	.word	0x00000028


	//----- nvinfo : EIATTR_MIN_STACK_SIZE
	.align		4
.L_24:
        /*0054*/ 	.byte	0x04, 0x12
        /*0056*/ 	.short	(.L_26 - .L_25)
	.align		4
.L_25:
        /*0058*/ 	.word	index@(_Z4initijP17curandStateXORWOW)
        /*005c*/ 	.word	0x00000000
.L_26:


//--------------------- .nv.compat                --------------------------
	.section	.nv.compat,"",@"SHT_CUDA_COMPAT_INFO"
	.align	4
        /*0000*/ 	.byte	0x02, 0x09, 0x00, 0x00, 0x02, 0x02, 0x01, 0x00, 0x02, 0x05, 0x05, 0x00, 0x03, 0x07, 0x01, 0x01
        /*0010*/ 	.byte	0x02, 0x03, 0x00, 0x00, 0x02, 0x06, 0x01, 0x00, 0x04, 0x0b, 0x08, 0x00, 0x01, 0x00, 0x00, 0x00
        /*0020*/ 	.byte	0x00, 0x00, 0x00, 0x00


//--------------------- .nv.info._Z6mcquadiiP17curandStateXORWOWPd --------------------------
	.section	.nv.info._Z6mcquadiiP17curandStateXORWOWPd,"",@"SHT_CUDA_INFO"
	.sectionflags	@""
	.align	4


	//----- nvinfo : EIATTR_CUDA_API_VERSION
	.align		4
        /*0000*/ 	.byte	0x04, 0x37
        /*0002*/ 	.short	(.L_28 - .L_27)
.L_27:
        /*0004*/ 	.word	0x00000082


	//----- nvinfo : EIATTR_KPARAM_INFO
	.align		4
.L_28:
        /*0008*/ 	.byte	0x04, 0x17
        /*000a*/ 	.short	(.L_30 - .L_29)
.L_29:
        /*000c*/ 	.word	0x00000000
        /*0010*/ 	.short	0x0003
        /*0012*/ 	.short	0x0010
        /*0014*/ 	.byte	0x00, 0xf5, 0x21, 0x00


	//----- nvinfo : EIATTR_KPARAM_INFO
	.align		4
.L_30:
        /*0018*/ 	.byte	0x04, 0x17
        /*001a*/ 	.short	(.L_32 - .L_31)
.L_31:
        /*001c*/ 	.word	0x00000000
        /*0020*/ 	.short	0x0002
        /*0022*/ 	.short	0x0008
        /*0024*/ 	.byte	0x00, 0xf5, 0x21, 0x00


	//----- nvinfo : EIATTR_KPARAM_INFO
	.align		4
.L_32:
        /*0028*/ 	.byte	0x04, 0x17
        /*002a*/ 	.short	(.L_34 - .L_33)
.L_33:
        /*002c*/ 	.word	0x00000000
        /*0030*/ 	.short	0x0001
        /*0032*/ 	.short	0x0004
        /*0034*/ 	.byte	0x00, 0xf0, 0x11, 0x00


	//----- nvinfo : EIATTR_KPARAM_INFO
	.align		4
.L_34:
        /*0038*/ 	.byte	0x04, 0x17
        /*003a*/ 	.short	(.L_36 - .L_35)
.L_35:
        /*003c*/ 	.word	0x00000000
        /*0040*/ 	.short	0x0000
        /*0042*/ 	.short	0x0000
        /*0044*/ 	.byte	0x00, 0xf0, 0x11, 0x00


	//----- nvinfo : EIATTR_SPARSE_MMA_MASK
	.align		4
.L_36:
        /*0048*/ 	.byte	0x03, 0x50
        /*004a*/ 	.short	0x0000


	//----- nvinfo : EIATTR_MAXREG_COUNT
	.align		4
        /*004c*/ 	.byte	0x03, 0x1b
        /*004e*/ 	.short	0x00ff


	//----- nvinfo : EIATTR_MERCURY_ISA_VERSION
	.align		4
        /*0050*/ 	.byte	0x03, 0x5f
        /*0052*/ 	.short	0x0101


	//----- nvinfo : EIATTR_VRC_CTA_INIT_COUNT
	.align		4
        /*0054*/ 	.byte	0x02, 0x4a
	.zero		1
	.zero		1


	//----- nvinfo : EIATTR_EXIT_INSTR_OFFSETS
	.align		4
        /*0058*/ 	.byte	0x04, 0x1c
        /*005a*/ 	.short	(.L_38 - .L_37)


	//   ....[0]....
.L_37:
        /*005c*/ 	.word	0x00000080


	//   ....[1]....
        /*0060*/ 	.word	0x00000cd0


	//----- nvinfo : EIATTR_CRS_STACK_SIZE
	.align		4
.L_38:
        /*0064*/ 	.byte	0x04, 0x1e
        /*0066*/ 	.short	(.L_40 - .L_39)
.L_39:
        /*0068*/ 	.word	0x00000000


	//----- nvinfo : EIATTR_CBANK_PARAM_SIZE
	.align		4
.L_40:
        /*006c*/ 	.byte	0x03, 0x19
        /*006e*/ 	.short	0x0018


	//----- nvinfo : EIATTR_PARAM_CBANK
	.align		4
        /*0070*/ 	.byte	0x04, 0x0a
        /*0072*/ 	.short	(.L_42 - .L_41)
	.align		4
.L_41:
        /*0074*/ 	.word	index@(.nv.constant0._Z6mcquadiiP17curandStateXORWOWPd)
        /*0078*/ 	.short	0x0380
        /*007a*/ 	.short	0x0018


	//----- nvinfo : EIATTR_SW_WAR
	.align		4
.L_42:
        /*007c*/ 	.byte	0x04, 0x36
        /*007e*/ 	.short	(.L_44 - .L_43)
.L_43:
        /*0080*/ 	.word	0x00000008
.L_44:


//--------------------- .nv.info._Z4initijP17curandStateXORWOW --------------------------
	.section	.nv.info._Z4initijP17curandStateXORWOW,"",@"SHT_CUDA_INFO"
	.sectionflags	@""
	.align	4


	//----- nvinfo : EIATTR_CUDA_API_VERSION
	.align		4
        /*0000*/ 	.byte	0x04, 0x37
        /*0002*/ 	.short	(.L_46 - .L_45)
.L_45:
        /*0004*/ 	.word	0x00000082


	//----- nvinfo : EIATTR_KPARAM_INFO
	.align		4
.L_46:
        /*0008*/ 	.byte	0x04, 0x17
        /*000a*/ 	.short	(.L_48 - .L_47)
.L_47:
        /*000c*/ 	.word	0x00000000
        /*0010*/ 	.short	0x0002
        /*0012*/ 	.short	0x0008
        /*0014*/ 	.byte	0x00, 0xf5, 0x21, 0x00


	//----- nvinfo : EIATTR_KPARAM_INFO
	.align		4
.L_48:
        /*0018*/ 	.byte	0x04, 0x17
        /*001a*/ 	.short	(.L_50 - .L_49)
.L_49:
        /*001c*/ 	.word	0x00000000
        /*0020*/ 	.short	0x0001
        /*0022*/ 	.short	0x0004
        /*0024*/ 	.byte	0x00, 0xf0, 0x11, 0x00


	//----- nvinfo : EIATTR_KPARAM_INFO
	.align		4
.L_50:
        /*0028*/ 	.byte	0x04, 0x17
        /*002a*/ 	.short	(.L_52 - .L_51)
.L_51:
        /*002c*/ 	.word	0x00000000
        /*0030*/ 	.short	0x0000
        /*0032*/ 	.short	0x0000
        /*0034*/ 	.byte	0x00, 0xf0, 0x11, 0x00


	//----- nvinfo : EIATTR_SPARSE_MMA_MASK
	.align		4
.L_52:
        /*0038*/ 	.byte	0x03, 0x50
        /*003a*/ 	.short	0x0000


	//----- nvinfo : EIATTR_MAXREG_COUNT
	.align		4
        /*003c*/ 	.byte	0x03, 0x1b
        /*003e*/ 	.short	0x00ff


	//----- nvinfo : EIATTR_MERCURY_ISA_VERSION
	.align		4
        /*0040*/ 	.byte	0x03, 0x5f
        /*0042*/ 	.short	0x0101


	//----- nvinfo : EIATTR_VRC_CTA_INIT_COUNT
	.align		4
        /*0044*/ 	.byte	0x02, 0x4a
	.zero		1
	.zero		1


	//----- nvinfo : EIATTR_EXIT_INSTR_OFFSETS
	.align		4
        /*0048*/ 	.byte	0x04, 0x1c
        /*004a*/ 	.short	(.L_54 - .L_53)


	//   ....[0]....
.L_53:
        /*004c*/ 	.word	0x00000070


	//   ....[1]....
        /*0050*/ 	.word	0x00000ee0


	//----- nvinfo : EIATTR_CRS_STACK_SIZE
	.align		4
.L_54:
        /*0054*/ 	.byte	0x04, 0x1e
        /*0056*/ 	.short	(.L_56 - .L_55)
.L_55:
        /*0058*/ 	.word	0x00000000


	//----- nvinfo : EIATTR_CBANK_PARAM_SIZE
	.align		4
.L_56:
        /*005c*/ 	.byte	0x03, 0x19
        /*005e*/ 	.short	0x0010


	//----- nvinfo : EIATTR_PARAM_CBANK
	.align		4
        /*0060*/ 	.byte	0x04, 0x0a
        /*0062*/ 	.short	(.L_58 - .L_57)
	.align		4
.L_57:
        /*0064*/ 	.word	index@(.nv.constant0._Z4initijP17curandStateXORWOW)
        /*0068*/ 	.short	0x0380
        /*006a*/ 	.short	0x0010


	//----- nvinfo : EIATTR_SW_WAR
	.align		4
.L_58:
        /*006c*/ 	.byte	0x04, 0x36
        /*006e*/ 	.short	(.L_60 - .L_59)
.L_59:
        /*0070*/ 	.word	0x00000008
.L_60:


//--------------------- .nv.callgraph             --------------------------
	.section	.nv.callgraph,"",@"SHT_CUDA_CALLGRAPH"
	.align	4
	.sectionentsize	8
	.align		4
        /*0000*/ 	.word	0x00000000
	.align		4
        /*0004*/ 	.word	0xffffffff
	.align		4
        /*0008*/ 	.word	0x00000000
	.align		4
        /*000c*/ 	.word	0xfffffffe
	.align		4
        /*0010*/ 	.word	0x00000000
	.align		4
        /*0014*/ 	.word	0xfffffffd
	.align		4
        /*0018*/ 	.word	0x00000000
	.align		4
        /*001c*/ 	.word	0xfffffffc


//--------------------- .nv.constant4             --------------------------
	.section	.nv.constant4,"a",@progbits
	.align	8
	.align		8
.nv.constant4:
        /*0000*/ 	.dword	precalc_xorwow_matrix
	.align		8
        /*0008*/ 	.dword	precalc_xorwow_offset_matrix
	.align		8
        /*0010*/ 	.dword	mrg32k3aM1
	.align		8
        /*0018*/ 	.dword	mrg32k3aM2
	.align		8
        /*0020*/ 	.dword	mrg32k3aM1SubSeq
	.align		8
        /*0028*/ 	.dword	mrg32k3aM2SubSeq
	.align		8
        /*0030*/ 	.dword	mrg32k3aM1Seq
	.align		8
        /*0038*/ 	.dword	mrg32k3aM2Seq
	.align		8
        /*0040*/ 	.dword	__cudart_i2opi_d
	.align		8
        /*0048*/ 	.dword	__cudart_sin_cos_coeffs


//--------------------- .nv.constant3             --------------------------
	.section	.nv.constant3,"a",@progbits
	.align	8
.nv.constant3:
	.type		__cr_lgamma_table,@object
	.size		__cr_lgamma_table,(.L_8 - __cr_lgamma_table)
__cr_lgamma_table:
        /*0000*/ 	.byte	0x00, 0x00, 0x00, 0x00, 0x00, 0x00, 0x00, 0x00, 0x00, 0x00, 0x00, 0x00, 0x00, 0x00, 0x00, 0x00
        /*0010*/ 	.byte	0xef, 0x39, 0xfa, 0xfe, 0x42, 0x2e, 0xe6, 0x3f, 0x02, 0x20, 0x2a, 0xfa, 0x0b, 0xab, 0xfc, 0x3f
        /*0020*/ 	.byte	0xf9, 0x2c, 0x92, 0x7c, 0xa7, 0x6c, 0x09, 0x40, 0xc9, 0x79, 0x44, 0x3c, 0x64, 0x26, 0x13, 0x40
        /*0030*/ 	.byte	0xca, 0x01, 0xcf, 0x3a, 0x27, 0x51, 0x1a, 0x40, 0x30, 0xcc, 0x2d, 0xf3, 0xe1, 0x0c, 0x21, 0x40
        /*0040*/ 	.byte	0x0d, 0xb7, 0xfc, 0x82, 0x8e, 0x35, 0x25, 0x40
.L_8:


//--------------------- .text._Z6mcquadiiP17curandStateXORWOWPd --------------------------
	.section	.text._Z6mcquadiiP17curandStateXORWOWPd,"ax",@progbits
	.align	128
        .global         _Z6mcquadiiP17curandStateXORWOWPd
        .type           _Z6mcquadiiP17curandStateXORWOWPd,@function
        .size           _Z6mcquadiiP17curandStateXORWOWPd,(.L_x_31 - _Z6mcquadiiP17curandStateXORWOWPd)
        .other          _Z6mcquadiiP17curandStateXORWOWPd,@"STO_CUDA_ENTRY STV_DEFAULT"
_Z6mcquadiiP17curandStateXORWOWPd:
.text._Z6mcquadiiP17curandStateXORWOWPd:
[----:B------:R-:W0:Y:S01]  /*0000*/  LDC R1, c[0x0][0x37c] ;  /* 0x0000df00ff017b82 */ /* 0x000e220000000800 */
[----:B------:R-:W1:Y:S07]  /*0010*/  S2R R0, SR_TID.X ;  /* 0x0000000000007919 */ /* 0x000e6e0000002100 */
[----:B------:R-:W1:Y:S01]  /*0020*/  S2UR UR4, SR_CTAID.X ;  /* 0x00000000000479c3 */ /* 0x000e620000002500 */
[----:B------:R-:W2:Y:S01]  /*0030*/  LDCU UR5, c[0x0][0x380] ;  /* 0x00007000ff0577ac */ /* 0x000ea20008000800 */
[----:B0-----:R-:W-:-:S06]  /*0040*/  VIADD R1, R1, 0xffffffd8 ;  /* 0xffffffd801017836 */ /* 0x001fcc0000000000 */
[----:B------:R-:W1:Y:S02]  /*0050*/  LDC R3, c[0x0][0x360] ;  /* 0x0000d800ff037b82 */ /* 0x000e640000000800 */
[----:B-1----:R-:W-:-:S05]  /*0060*/  IMAD R0, R3, UR4, R0 ;  /* 0x0000000403007c24 */ /* 0x002fca000f8e0200 */
[----:B--2---:R-:W-:-:S13]  /*0070*/  ISETP.GE.AND P0, PT, R0, UR5, PT ;  /* 0x0000000500007c0c */ /* 0x004fda000bf06270 */
[----:B------:R-:W-:Y:S05]  /*0080*/  @P0 EXIT ;  /* 0x000000000000094d */ /* 0x000fea0003800000 */
[----:B------:R-:W0:Y:S01]  /*0090*/  LDCU UR4, c[0x0][0x384] ;  /* 0x00007080ff0477ac */ /* 0x000e220008000800 */
[----:B------:R-:W-:Y:S01]  /*00a0*/  CS2R R18, SRZ ;  /* 0x0000000000127805 */ /* 0x000fe2000001ff00 */
[----:B------:R-:W1:Y:S01]  /*00b0*/  LDCU.64 UR6, c[0x0][0x358] ;  /* 0x00006b00ff0677ac */ /* 0x000e620008000a00 */
[----:B0-----:R-:W-:-:S09]  /*00c0*/  UISETP.GE.AND UP0, UPT, UR4, 0x1, UPT ;  /* 0x000000010400788c */ /* 0x001fd2000bf06270 */
[----:B-1----:R-:W-:Y:S05]  /*00d0*/  BRA.U !UP0, `(.L_x_0) ;  /* 0x0000000908b07547 */ /* 0x002fea000b800000 */
[----:B------:R-:W0:Y:S01]  /*00e0*/  LDC.64 R4, c[0x0][0x388] ;  /* 0x0000e200ff047b82 */ /* 0x000e220000000a00 */
[----:B------:R-:W1:Y:S01]  /*00f0*/  LDCU.64 UR12, c[0x4][0x48] ;  /* 0x01000900ff0c77ac */ /* 0x000e620008000a00 */
[----:B0-----:R-:W-:-:S05]  /*0100*/  IMAD.WIDE R4, R0, 0x30, R4 ;  /* 0x0000003000047825 */ /* 0x001fca00078e0204 */
[----:B------:R-:W2:Y:S04]  /*0110*/  LDG.E.64 R20, desc[UR6][R4.64] ;  /* 0x0000000604147981 */ /* 0x000ea8000c1e1b00 */
[----:B------:R0:W5:Y:S04]  /*0120*/  LDG.E.64 R16, desc[UR6][R4.64+0x8] ;  /* 0x0000080604107981 */ /* 0x000168000c1e1b00 */
[----:B------:R0:W5:Y:S01]  /*0130*/  LDG.E.64 R2, desc[UR6][R4.64+0x10] ;  /* 0x0000100604027981 */ /* 0x000162000c1e1b00 */
[----:B------:R-:W-:Y:S01]  /*0140*/  CS2R R18, SRZ ;  /* 0x0000000000127805 */ /* 0x000fe2000001ff00 */
[----:B------:R-:W-:Y:S01]  /*0150*/  UIADD3 UR4, UPT, UPT, -UR4, URZ, URZ ;  /* 0x000000ff04047290 */ /* 0x000fe2000fffe1ff */
[----:B012---:R-:W-:-:S11]  /*0160*/  VIADD R20, R20, 0x587c5 ;  /* 0x000587c514147836 */ /* 0x007fd60000000000 */
.L_x_8:
[----:B------:R-:W-:Y:S01]  /*0170*/  SHF.R.U32.HI R4, RZ, 0x2, R21 ;  /* 0x00000002ff047819 */ /* 0x000fe20000011615 */
[----:B-----5:R-:W-:Y:S01]  /*0180*/  IMAD.SHL.U32 R6, R3, 0x10, RZ ;  /* 0x0000001003067824 */ /* 0x020fe200078e00ff */
[----:B------:R-:W-:Y:S02]  /*0190*/  BSSY.RECONVERGENT B0, `(.L_x_1) ;  /* 0x0000061000007945 */ /* 0x000fe40003800200 */
[----:B------:R-:W-:Y:S01]  /*01a0*/  LOP3.LUT R4, R4, R21, RZ, 0x3c, !PT ;  /* 0x0000001504047212 */ /* 0x000fe200078e3cff */
[----:B------:R-:W-:Y:S02]  /*01b0*/  IMAD.MOV.U32 R21, RZ, RZ, R16 ;  /* 0x000000ffff157224 */ /* 0x000fe400078e0010 */
[----:B------:R-:W-:Y:S02]  /*01c0*/  IMAD.MOV.U32 R16, RZ, RZ, R17 ;  /* 0x000000ffff107224 */ /* 0x000fe400078e0011 */
[----:B------:R-:W-:Y:S02]  /*01d0*/  IMAD.SHL.U32 R5, R4, 0x2, RZ ;  /* 0x0000000204057824 */ /* 0x000fe400078e00ff */
[----:B------:R-:W-:-:S02]  /*01e0*/  IMAD.MOV.U32 R17, RZ, RZ, R2 ;  /* 0x000000ffff117224 */ /* 0x000fc400078e0002 */
[----:B------:R-:W-:Y:S01]  /*01f0*/  IMAD.MOV.U32 R2, RZ, RZ, R3 ;  /* 0x000000ffff027224 */ /* 0x000fe200078e0003 */
[----:B------:R-:W-:-:S04]  /*0200*/  LOP3.LUT R5, R3, R6, R5, 0x96, !PT ;  /* 0x0000000603057212 */ /* 0x000fc800078e9605 */
[----:B------:R-:W-:Y:S01]  /*0210*/  LOP3.LUT R7, R5, R4, RZ, 0x3c, !PT ;  /* 0x0000000405077212 */ /* 0x000fe200078e3cff */
[----:B------:R-:W-:-:S04]  /*0220*/  IMAD.MOV.U32 R5, RZ, RZ, 0x2f800000 ;  /* 0x2f800000ff057424 */ /* 0x000fc800078e00ff */
[----:B------:R-:W-:Y:S02]  /*0230*/  IMAD.IADD R4, R7, 0x1, R20 ;  /* 0x0000000107047824 */ /* 0x000fe400078e0214 */
[----:B------:R-:W-:-:S03]  /*0240*/  IMAD.MOV.U32 R3, RZ, RZ, R7 ;  /* 0x000000ffff037224 */ /* 0x000fc600078e0007 */
[----:B------:R-:W-:-:S05]  /*0250*/  I2FP.F32.U32 R4, R4 ;  /* 0x0000000400047245 */ /* 0x000fca0000201000 */
[----:B------:R-:W-:-:S04]  /*0260*/  FFMA R6, R4, R5, 1.1641532182693481445e-10 ;  /* 0x2f00000004067423 */ /* 0x000fc80000000005 */
[----:B------:R-:W0:Y:S02]  /*0270*/  F2F.F64.F32 R12, R6 ;  /* 0x00000006000c7310 */ /* 0x000e240000201800 */
[----:B0-----:R-:W-:Y:S01]  /*0280*/  ISETP.GT.AND P0, PT, R13, 0xfffff, PT ;  /* 0x000fffff0d00780c */ /* 0x001fe20003f04270 */
[--C-:B------:R-:W-:Y:S02]  /*0290*/  IMAD.MOV.U32 R4, RZ, RZ, R12.reuse ;  /* 0x000000ffff047224 */ /* 0x100fe400078e000c */
[----:B------:R-:W-:Y:S02]  /*02a0*/  IMAD.MOV.U32 R5, RZ, RZ, R13 ;  /* 0x000000ffff057224 */ /* 0x000fe400078e000d */
[----:B------:R-:W-:Y:S02]  /*02b0*/  IMAD.MOV.U32 R10, RZ, RZ, R12 ;  /* 0x000000ffff0a7224 */ /* 0x000fe400078e000c */
[----:B------:R-:W-:-:S06]  /*02c0*/  IMAD.MOV.U32 R12, RZ, RZ, -0x3ff ;  /* 0xfffffc01ff0c7424 */ /* 0x000fcc00078e00ff */
[----:B------:R-:W-:Y:S01]  /*02d0*/  @!P0 DMUL R4, R4, 1.80143985094819840000e+16 ;  /* 0x4350000004048828 */ /* 0x000fe20000000000 */
[----:B------:R-:W-:-:S09]  /*02e0*/  @!P0 IMAD.MOV.U32 R12, RZ, RZ, -0x435 ;  /* 0xfffffbcbff0c8424 */ /* 0x000fd200078e00ff */
[----:B------:R-:W-:Y:S02]  /*02f0*/  @!P0 IMAD.MOV.U32 R13, RZ, RZ, R5 ;  /* 0x000000ffff0d8224 */ /* 0x000fe400078e0005 */
[----:B------:R-:W-:Y:S02]  /*0300*/  @!P0 IMAD.MOV.U32 R10, RZ, RZ, R4 ;  /* 0x000000ffff0a8224 */ /* 0x000fe400078e0004 */
[----:B------:R-:W-:-:S05]  /*0310*/  VIADD R8, R13, 0xffffffff ;  /* 0xffffffff0d087836 */ /* 0x000fca0000000000 */
[----:B------:R-:W-:-:S13]  /*0320*/  ISETP.GT.U32.AND P1, PT, R8, 0x7feffffe, PT ;  /* 0x7feffffe0800780c */ /* 0x000fda0003f24070 */
[----:B------:R-:W-:Y:S05]  /*0330*/  @P1 BRA `(.L_x_2) ;  /* 0x0000000400001947 */ /* 0x000fea0003800000 */
[C---:B------:R-:W-:Y:S01]  /*0340*/  LOP3.LUT R4, R13.reuse, 0xfffff, RZ, 0xc0, !PT ;  /* 0x000fffff0d047812 */ /* 0x040fe200078ec0ff */
[----:B------:R-:W-:Y:S01]  /*0350*/  IMAD.MOV.U32 R8, RZ, RZ, RZ ;  /* 0x000000ffff087224 */ /* 0x000fe200078e00ff */
[----:B------:R-:W-:Y:S01]  /*0360*/  UMOV UR8, 0x3ae80f1e ;  /* 0x3ae80f1e00087882 */ /* 0x000fe20000000000 */
[----:B------:R-:W-:Y:S01]  /*0370*/  IMAD.MOV.U32 R22, RZ, RZ, -0x748574fc ;  /* 0x8b7a8b04ff167424 */ /* 0x000fe200078e00ff */
[----:B------:R-:W-:Y:S01]  /*0380*/  LOP3.LUT R11, R4, 0x3ff00000, RZ, 0xfc, !PT ;  /* 0x3ff00000040b7812 */ /* 0x000fe200078efcff */
[----:B------:R-:W-:Y:S01]  /*0390*/  IMAD.MOV.U32 R23, RZ, RZ, 0x3ed0ee25 ;  /* 0x3ed0ee25ff177424 */ /* 0x000fe200078e00ff */
[----:B------:R-:W-:Y:S01]  /*03a0*/  UMOV UR9, 0x3eb1380b ;  /* 0x3eb1380b00097882 */ /* 0x000fe20000000000 */
[----:B------:R-:W-:Y:S01]  /*03b0*/  LEA.HI R12, R13, R12, RZ, 0xc ;  /* 0x0000000c0d0c7211 */ /* 0x000fe200078f60ff */
[----:B------:R-:W-:Y:S01]  /*03c0*/  IMAD.MOV.U32 R13, RZ, RZ, 0x43300000 ;  /* 0x43300000ff0d7424 */ /* 0x000fe200078e00ff */
[----:B------:R-:W-:Y:S01]  /*03d0*/  ISETP.GE.U32.AND P0, PT, R11, 0x3ff6a09f, PT ;  /* 0x3ff6a09f0b00780c */ /* 0x000fe20003f06070 */
[----:B------:R-:W-:Y:S01]  /*03e0*/  UMOV UR10, 0x80000000 ;  /* 0x80000000000a7882 */ /* 0x000fe20000000000 */
[----:B------:R-:W-:-:S11]  /*03f0*/  UMOV UR11, 0x43300000 ;  /* 0x43300000000b7882 */ /* 0x000fd60000000000 */
[----:B------:R-:W-:Y:S02]  /*0400*/  @P0 VIADD R5, R11, 0xfff00000 ;  /* 0xfff000000b050836 */ /* 0x000fe40000000000 */
[----:B------:R-:W-:Y:S02]  /*0410*/  @P0 VIADD R12, R12, 0x1 ;  /* 0x000000010c0c0836 */ /* 0x000fe40000000000 */
[----:B------:R-:W-:-:S03]  /*0420*/  @P0 IMAD.MOV.U32 R11, RZ, RZ, R5 ;  /* 0x000000ffff0b0224 */ /* 0x000fc600078e0005 */
[----:B------:R-:W-:-:S03]  /*0430*/  LOP3.LUT R12, R12, 0x80000000, RZ, 0x3c, !PT ;  /* 0x800000000c0c7812 */ /* 0x000fc600078e3cff */
[C---:B------:R-:W-:Y:S02]  /*0440*/  DADD R14, R10.reuse, 1 ;  /* 0x3ff000000a0e7429 */ /* 0x040fe40000000000 */
[----:B------:R-:W-:Y:S02]  /*0450*/  DADD R10, R10, -1 ;  /* 0xbff000000a0a7429 */ /* 0x000fe40000000000 */
[----:B------:R-:W-:Y:S01]  /*0460*/  DADD R12, R12, -UR10 ;  /* 0x8000000a0c0c7e29 */ /* 0x000fe20008000000 */
[----:B------:R-:W-:Y:S01]  /*0470*/  UMOV UR10, 0xfefa39ef ;  /* 0xfefa39ef000a7882 */ /* 0x000fe20000000000 */
[----:B------:R-:W0:Y:S01]  /*0480*/  MUFU.RCP64H R9, R15 ;  /* 0x0000000f00097308 */ /* 0x000e220000001800 */
[----:B------:R-:W-:Y:S01]  /*0490*/  UMOV UR11, 0x3fe62e42 ;  /* 0x3fe62e42000b7882 */ /* 0x000fe20000000000 */
[----:B0-----:R-:W-:-:S08]  /*04a0*/  DFMA R4, -R14, R8, 1 ;  /* 0x3ff000000e04742b */ /* 0x001fd00000000108 */
[----:B------:R-:W-:-:S08]  /*04b0*/  DFMA R4, R4, R4, R4 ;  /* 0x000000040404722b */ /* 0x000fd00000000004 */
[----:B------:R-:W-:-:S08]  /*04c0*/  DFMA R8, R8, R4, R8 ;  /* 0x000000040808722b */ /* 0x000fd00000000008 */
[----:B------:R-:W-:-:S08]  /*04d0*/  DMUL R6, R10, R8 ;  /* 0x000000080a067228 */ /* 0x000fd00000000000 */
[----:B------:R-:W-:-:S08]  /*04e0*/  DFMA R6, R10, R8, R6 ;  /* 0x000000080a06722b */ /* 0x000fd00000000006 */
[----:B------:R-:W-:-:S08]  /*04f0*/  DMUL R4, R6, R6 ;  /* 0x0000000606047228 */ /* 0x000fd00000000000 */
[----:B------:R-:W-:Y:S01]  /*0500*/  DFMA R14, R4, UR8, R22 ;  /* 0x00000008040e7c2b */ /* 0x000fe20008000016 */
[----:B------:R-:W-:Y:S01]  /*0510*/  UMOV UR8, 0x9f02676f ;  /* 0x9f02676f00087882 */ /* 0x000fe20000000000 */
[----:B------:R-:W-:Y:S01]  /*0520*/  UMOV UR9, 0x3ef3b266 ;  /* 0x3ef3b26600097882 */ /* 0x000fe20000000000 */
[----:B------:R-:W-:-:S05]  /*0530*/  DADD R22, R10, -R6 ;  /* 0x000000000a167229 */ /* 0x000fca0000000806 */
[----:B------:R-:W-:Y:S01]  /*0540*/  DFMA R14, R4, R14, UR8 ;  /* 0x00000008040e7e2b */ /* 0x000fe2000800000e */
[----:B------:R-:W-:Y:S01]  /*0550*/  UMOV UR8, 0xa9ab0956 ;  /* 0xa9ab095600087882 */ /* 0x000fe20000000000 */
[----:B------:R-:W-:Y:S01]  /*0560*/  UMOV UR9, 0x3f1745cb ;  /* 0x3f1745cb00097882 */ /* 0x000fe20000000000 */
[----:B------:R-:W-:-:S05]  /*0570*/  DADD R22, R22, R22 ;  /* 0x0000000016167229 */ /* 0x000fca0000000016 */
[----:B------:R-:W-:Y:S01]  /*0580*/  DFMA R14, R4, R14, UR8 ;  /* 0x00000008040e7e2b */ /* 0x000fe2000800000e */
[----:B------:R-:W-:Y:S01]  /*0590*/  UMOV UR8, 0x2d1b5154 ;  /* 0x2d1b515400087882 */ /* 0x000fe20000000000 */
[----:B------:R-:W-:Y:S01]  /*05a0*/  UMOV UR9, 0x3f3c71c7 ;  /* 0x3f3c71c700097882 */ /* 0x000fe20000000000 */
[----:B------:R-:W-:Y:S02]  /*05b0*/  DFMA R22, R10, -R6, R22 ;  /* 0x800000060a16722b */ /* 0x000fe40000000016 */
[----:B------:R-:W-:-:S03]  /*05c0*/  DFMA R10, R12, UR10, R6 ;  /* 0x0000000a0c0a7c2b */ /* 0x000fc60008000006 */
[----:B------:R-:W-:Y:S01]  /*05d0*/  DFMA R14, R4, R14, UR8 ;  /* 0x00000008040e7e2b */ /* 0x000fe2000800000e */
[----:B------:R-:W-:Y:S01]  /*05e0*/  UMOV UR8, 0x923be72d ;  /* 0x923be72d00087882 */ /* 0x000fe20000000000 */
[----:B------:R-:W-:Y:S01]  /*05f0*/  UMOV UR9, 0x3f624924 ;  /* 0x3f62492400097882 */ /* 0x000fe20000000000 */
[----:B------:R-:W-:-:S05]  /*0600*/  DMUL R8, R8, R22 ;  /* 0x0000001608087228 */ /* 0x000fca0000000000 */
[----:B------:R-:W-:Y:S01]  /*0610*/  DFMA R14, R4, R14, UR8 ;  /* 0x00000008040e7e2b */ /* 0x000fe2000800000e */
[----:B------:R-:W-:Y:S01]  /*0620*/  UMOV UR8, 0x9999a3c4 ;  /* 0x9999a3c400087882 */ /* 0x000fe20000000000 */
[----:B------:R-:W-:-:S06]  /*0630*/  UMOV UR9, 0x3f899999 ;  /* 0x3f89999900097882 */ /* 0x000fcc0000000000 */
[----:B------:R-:W-:Y:S01]  /*0640*/  DFMA R14, R4, R14, UR8 ;  /* 0x00000008040e7e2b */ /* 0x000fe2000800000e */
[----:B------:R-:W-:Y:S01]  /*0650*/  UMOV UR8, 0x55555554 ;  /* 0x5555555400087882 */ /* 0x000fe20000000000 */
[----:B------:R-:W-:-:S06]  /*0660*/  UMOV UR9, 0x3fb55555 ;  /* 0x3fb5555500097882 */ /* 0x000fcc0000000000 */
[----:B------:R-:W-:Y:S01]  /*0670*/  DFMA R14, R4, R14, UR8 ;  /* 0x00000008040e7e2b */ /* 0x000fe2000800000e */
[----:B------:R-:W-:Y:S01]  /*0680*/  UMOV UR8, 0xfefa39ef ;  /* 0xfefa39ef00087882 */ /* 0x000fe20000000000 */
[----:B------:R-:W-:Y:S02]  /*0690*/  UMOV UR9, 0x3fe62e42 ;  /* 0x3fe62e4200097882 */ /* 0x000fe40000000000 */
[----:B------:R-:W-:Y:S01]  /*06a0*/  DFMA R22, R12, -UR8, R10 ;  /* 0x800000080c167c2b */ /* 0x000fe2000800000a */
[----:B------:R-:W-:Y:S01]  /*06b0*/  UMOV UR8, 0x3b39803f ;  /* 0x3b39803f00087882 */ /* 0x000fe20000000000 */
[----:B------:R-:W-:Y:S02]  /*06c0*/  UMOV UR9, 0x3c7abc9e ;  /* 0x3c7abc9e00097882 */ /* 0x000fe40000000000 */
[----:B------:R-:W-:-:S04]  /*06d0*/  DMUL R14, R4, R14 ;  /* 0x0000000e040e7228 */ /* 0x000fc80000000000 */
[----:B------:R-:W-:-:S04]  /*06e0*/  DADD R22, -R6, R22 ;  /* 0x0000000006167229 */ /* 0x000fc80000000116 */
[----:B------:R-:W-:-:S08]  /*06f0*/  DFMA R8, R6, R14, R8 ;  /* 0x0000000e0608722b */ /* 0x000fd00000000008 */
[----:B------:R-:W-:-:S08]  /*0700*/  DADD R8, R8, -R22 ;  /* 0x0000000008087229 */ /* 0x000fd00000000816 */
[----:B------:R-:W-:-:S08]  /*0710*/  DFMA R8, R12, UR8, R8 ;  /* 0x000000080c087c2b */ /* 0x000fd00008000008 */
[----:B------:R-:W-:Y:S01]  /*0720*/  DADD R6, R10, R8 ;  /* 0x000000000a067229 */ /* 0x000fe20000000008 */
[----:B------:R-:W-:Y:S10]  /*0730*/  BRA `(.L_x_3) ;  /* 0x0000000000187947 */ /* 0x000ff40003800000 */
.L_x_2:
[----:B------:R-:W-:Y:S01]  /*0740*/  IMAD.MOV.U32 R6, RZ, RZ, 0x0 ;  /* 0x00000000ff067424 */ /* 0x000fe200078e00ff */
[----:B------:R-:W-:Y:S01]  /*0750*/  LOP3.LUT P0, RZ, R5, 0x7fffffff, RZ, 0xc0, !PT ;  /* 0x7fffffff05ff7812 */ /* 0x000fe2000780c0ff */
[----:B------:R-:W-:-:S06]  /*0760*/  IMAD.MOV.U32 R7, RZ, RZ, 0x7ff00000 ;  /* 0x7ff00000ff077424 */ /* 0x000fcc00078e00ff */
[----:B------:R-:W-:-:S10]  /*0770*/  DFMA R6, R4, R6, +INF ;  /* 0x7ff000000406742b */ /* 0x000fd40000000006 */
[----:B------:R-:W-:Y:S02]  /*0780*/  FSEL R6, R6, RZ, P0 ;  /* 0x000000ff06067208 */ /* 0x000fe40000000000 */
[----:B------:R-:W-:-:S07]  /*0790*/  FSEL R7, R7, -QNAN , P0 ;  /* 0xfff0000007077808 */ /* 0x000fce0000000000 */
.L_x_3:
[----:B------:R-:W-:Y:S05]  /*07a0*/  BSYNC.RECONVERGENT B0 ;  /* 0x0000000000007941 */ /* 0x000fea0003800200 */
.L_x_1:
[----:B------:R-:W-:Y:S01]  /*07b0*/  DSETP.NEU.AND P0, PT, |R6|, +INF , PT ;  /* 0x7ff000000600742a */ /* 0x000fe20003f0d200 */
[----:B------:R-:W-:-:S13]  /*07c0*/  BSSY.RECONVERGENT B1, `(.L_x_4) ;  /* 0x000001c000017945 */ /* 0x000fda0003800200 */
[----:B------:R-:W-:Y:S01]  /*07d0*/  @!P0 DMUL R26, RZ, -R6 ;  /* 0x80000006ff1a8228 */ /* 0x000fe20000000000 */
[----:B------:R-:W-:Y:S01]  /*07e0*/  @!P0 IMAD.MOV.U32 R28, RZ, RZ, 0x1 ;  /* 0x00000001ff1c8424 */ /* 0x000fe200078e00ff */
[----:B------:R-:W-:Y:S09]  /*07f0*/  @!P0 BRA `(.L_x_5) ;  /* 0x0000000000608947 */ /* 0x000ff20003800000 */
[----:B------:R-:W-:Y:S01]  /*0800*/  UMOV UR8, 0x6dc9c883 ;  /* 0x6dc9c88300087882 */ /* 0x000fe20000000000 */
[----:B------:R-:W-:Y:S01]  /*0810*/  UMOV UR9, 0x3fe45f30 ;  /* 0x3fe45f3000097882 */ /* 0x000fe20000000000 */
[C---:B------:R-:W-:Y:S01]  /*0820*/  DSETP.GE.AND P0, PT, |R6|.reuse, 2.14748364800000000000e+09, PT ;  /* 0x41e000000600742a */ /* 0x040fe20003f06200 */
[----:B------:R-:W-:Y:S01]  /*0830*/  BSSY.RECONVERGENT B0, `(.L_x_6) ;  /* 0x0000013000007945 */ /* 0x000fe20003800200 */
[----:B------:R-:W-:Y:S01]  /*0840*/  DMUL R4, R6, -UR8 ;  /* 0x8000000806047c28 */ /* 0x000fe20008000000 */
[----:B------:R-:W-:Y:S01]  /*0850*/  UMOV UR8, 0x54442d18 ;  /* 0x54442d1800087882 */ /* 0x000fe20000000000 */
[----:B------:R-:W-:-:S08]  /*0860*/  UMOV UR9, 0x3ff921fb ;  /* 0x3ff921fb00097882 */ /* 0x000fd00000000000 */
[----:B------:R-:W0:Y:S08]  /*0870*/  F2I.F64 R4, R4 ;  /* 0x0000000400047311 */ /* 0x000e300000301100 */
[----:B0-----:R-:W0:Y:S02]  /*0880*/  I2F.F64 R26, R4 ;  /* 0x00000004001a7312 */ /* 0x001e240000201c00 */
[----:B0-----:R-:W-:Y:S01]  /*0890*/  DFMA R8, R26, -UR8, -R6 ;  /* 0x800000081a087c2b */ /* 0x001fe20008000806 */
[----:B------:R-:W-:Y:S01]  /*08a0*/  UMOV UR8, 0x33145c00 ;  /* 0x33145c0000087882 */ /* 0x000fe20000000000 */
[----:B------:R-:W-:-:S06]  /*08b0*/  UMOV UR9, 0x3c91a626 ;  /* 0x3c91a62600097882 */ /* 0x000fcc0000000000 */
[----:B------:R-:W-:Y:S01]  /*08c0*/  DFMA R8, R26, -UR8, R8 ;  /* 0x800000081a087c2b */ /* 0x000fe20008000008 */
[----:B------:R-:W-:Y:S01]  /*08d0*/  UMOV UR8, 0x252049c0 ;  /* 0x252049c000087882 */ /* 0x000fe20000000000 */
[----:B------:R-:W-:-:S06]  /*08e0*/  UMOV UR9, 0x397b839a ;  /* 0x397b839a00097882 */ /* 0x000fcc0000000000 */
[----:B------:R-:W-:Y:S01]  /*08f0*/  DFMA R26, R26, -UR8, R8 ;  /* 0x800000081a1a7c2b */ /* 0x000fe20008000008 */
[----:B------:R-:W-:Y:S10]  /*0900*/  @!P0 BRA `(.L_x_7) ;  /* 0x0000000000148947 */ /* 0x000ff40003800000 */
[----:B------:R-:W-:Y:S01]  /*0910*/  DADD R6, -RZ, -R6 ;  /* 0x00000000ff067229 */ /* 0x000fe20000000906 */
[----:B------:R-:W-:-:S10]  /*0920*/  MOV R24, 0x940 ;  /* 0x0000094000187802 */ /* 0x000fd40000000f00 */
[----:B------:R-:W-:Y:S05]  /*0930*/  CALL.REL.NOINC `($_Z6mcquadiiP17curandStateXORWOWPd$__internal_trig_reduction_slowpathd) ;  /* 0x00000004007c7944 */ /* 0x000fea0003c00000 */
[----:B------:R-:W-:Y:S02]  /*0940*/  IMAD.MOV.U32 R26, RZ, RZ, R10 ;  /* 0x000000ffff1a7224 */ /* 0x000fe400078e000a */
[----:B------:R-:W-:-:S07]  /*0950*/  IMAD.MOV.U32 R27, RZ, RZ, R11 ;  /* 0x000000ffff1b7224 */ /* 0x000fce00078e000b */
.L_x_7:
[----:B------:R-:W-:Y:S05]  /*0960*/  BSYNC.RECONVERGENT B0 ;  /* 0x0000000000007941 */ /* 0x000fea0003800200 */
.L_x_6:
[----:B------:R-:W-:-:S07]  /*0970*/  VIADD R28, R4, 0x1 ;  /* 0x00000001041c7836 */ /* 0x000fce0000000000 */
.L_x_5:
[----:B------:R-:W-:Y:S05]  /*0980*/  BSYNC.RECONVERGENT B1 ;  /* 0x0000000000017941 */ /* 0x000fea0003800200 */
.L_x_4:
[----:B------:R-:W-:-:S05]  /*0990*/  IMAD.SHL.U32 R4, R28, 0x40, RZ ;  /* 0x000000401c047824 */ /* 0x000fca00078e00ff */
[----:B------:R-:W-:-:S04]  /*09a0*/  LOP3.LUT R4, R4, 0x40, RZ, 0xc0, !PT ;  /* 0x0000004004047812 */ /* 0x000fc800078ec0ff */
[----:B------:R-:W-:-:S05]  /*09b0*/  IADD3 R12, P0, PT, R4, UR12, RZ ;  /* 0x0000000c040c7c10 */ /* 0x000fca000ff1e0ff */
[----:B------:R-:W-:-:S05]  /*09c0*/  IMAD.X R13, RZ, RZ, UR13, P0 ;  /* 0x0000000dff0d7e24 */ /* 0x000fca00080e06ff */
[----:B------:R-:W2:Y:S04]  /*09d0*/  LDG.E.128.CONSTANT R4, desc[UR6][R12.64] ;  /* 0x000000060c047981 */ /* 0x000ea8000c1e9d00 */
[----:B------:R-:W3:Y:S04]  /*09e0*/  LDG.E.128.CONSTANT R8, desc[UR6][R12.64+0x10] ;  /* 0x000010060c087981 */ /* 0x000ee8000c1e9d00 */
[----:B------:R-:W4:Y:S01]  /*09f0*/  LDG.E.128.CONSTANT R12, desc[UR6][R12.64+0x20] ;  /* 0x000020060c0c7981 */ /* 0x000f22000c1e9d00 */
[----:B------:R-:W-:Y:S01]  /*0a00*/  LOP3.LUT R22, R28, 0x1, RZ, 0xc0, !PT ;  /* 0x000000011c167812 */ /* 0x000fe200078ec0ff */
[----:B------:R-:W-:Y:S01]  /*0a10*/  IMAD.MOV.U32 R23, RZ, RZ, 0x3da8ff83 ;  /* 0x3da8ff83ff177424 */ /* 0x000fe200078e00ff */
[----:B------:R-:W-:Y:S01]  /*0a20*/  DMUL R24, R26, R26 ;  /* 0x0000001a1a187228 */ /* 0x000fe20000000000 */
[----:B------:R-:W-:Y:S01]  /*0a30*/  UIADD3 UR4, UPT, UPT, UR4, 0x1, URZ ;  /* 0x0000000104047890 */ /* 0x000fe2000fffe0ff */
[----:B------:R-:W-:Y:S01]  /*0a40*/  ISETP.NE.U32.AND P0, PT, R22, 0x1, PT ;  /* 0x000000011600780c */ /* 0x000fe20003f05070 */
[----:B------:R-:W-:-:S02]  /*0a50*/  IMAD.MOV.U32 R22, RZ, RZ, 0x20fd8164 ;  /* 0x20fd8164ff167424 */ /* 0x000fc400078e00ff */
[----:B------:R-:W-:Y:S01]  /*0a60*/  UISETP.NE.AND UP0, UPT, UR4, URZ, UPT ;  /* 0x000000ff0400728c */ /* 0x000fe2000bf05270 */
[----:B------:R-:W-:Y:S01]  /*0a70*/  FSEL R23, -R23, 0.11223486810922622681, !P0 ;  /* 0x3de5db6517177808 */ /* 0x000fe20004000100 */
[----:B------:R-:W-:Y:S01]  /*0a80*/  VIADD R20, R20, 0x587c5 ;  /* 0x000587c514147836 */ /* 0x000fe20000000000 */
[----:B------:R-:W-:-:S06]  /*0a90*/  FSEL R22, R22, -8.06006814911005101289e+34, !P0 ;  /* 0xf9785eba16167808 */ /* 0x000fcc0004000000 */
[----:B--2---:R-:W-:-:S08]  /*0aa0*/  DFMA R4, R24, R22, R4 ;  /* 0x000000161804722b */ /* 0x004fd00000000004 */
[----:B------:R-:W-:-:S08]  /*0ab0*/  DFMA R4, R24, R4, R6 ;  /* 0x000000041804722b */ /* 0x000fd00000000006 */
[----:B---3--:R-:W-:-:S08]  /*0ac0*/  DFMA R4, R24, R4, R8 ;  /* 0x000000041804722b */ /* 0x008fd00000000008 */
[----:B------:R-:W-:-:S08]  /*0ad0*/  DFMA R4, R24, R4, R10 ;  /* 0x000000041804722b */ /* 0x000fd0000000000a */
[----:B----4-:R-:W-:-:S08]  /*0ae0*/  DFMA R4, R24, R4, R12 ;  /* 0x000000041804722b */ /* 0x010fd0000000000c */
[----:B------:R-:W-:-:S08]  /*0af0*/  DFMA R4, R24, R4, R14 ;  /* 0x000000041804722b */ /* 0x000fd0000000000e */
[----:B------:R-:W-:Y:S02]  /*0b00*/  DFMA R26, R4, R26, R26 ;  /* 0x0000001a041a722b */ /* 0x000fe4000000001a */
[----:B------:R-:W-:-:S10]  /*0b10*/  DFMA R4, R24, R4, 1 ;  /* 0x3ff000001804742b */ /* 0x000fd40000000004 */
[----:B------:R-:W-:Y:S02]  /*0b20*/  FSEL R6, R4, R26, !P0 ;  /* 0x0000001a04067208 */ /* 0x000fe40004000000 */
[----:B------:R-:W-:Y:S02]  /*0b30*/  FSEL R7, R5, R27, !P0 ;  /* 0x0000001b05077208 */ /* 0x000fe40004000000 */
[----:B------:R-:W-:-:S04]  /*0b40*/  LOP3.LUT P0, RZ, R28, 0x2, RZ, 0xc0, !PT ;  /* 0x000000021cff7812 */ /* 0x000fc8000780c0ff */
[----:B------:R-:W-:-:S10]  /*0b50*/  DADD R4, RZ, -R6 ;  /* 0x00000000ff047229 */ /* 0x000fd40000000806 */
[----:B------:R-:W-:Y:S02]  /*0b60*/  FSEL R4, R6, R4, !P0 ;  /* 0x0000000406047208 */ /* 0x000fe40004000000 */
[----:B------:R-:W-:-:S06]  /*0b70*/  FSEL R5, R7, R5, !P0 ;  /* 0x0000000507057208 */ /* 0x000fcc0004000000 */
[----:B------:R-:W-:Y:S01]  /*0b80*/  DADD R18, R18, R4 ;  /* 0x0000000012127229 */ /* 0x000fe20000000004 */
[----:B------:R-:W-:Y:S10]  /*0b90*/  BRA.U UP0, `(.L_x_8) ;  /* 0xfffffff500747547 */ /* 0x000ff4000b83ffff */
.L_x_0:
[----:B------:R-:W0:Y:S02]  /*0ba0*/  LDCU UR4, c[0x0][0x384] ;  /* 0x00007080ff0477ac */ /* 0x000e240008000800 */
[----:B0-----:R-:W0:Y:S08]  /*0bb0*/  I2F.F64 R4, UR4 ;  /* 0x0000000400047d12 */ /* 0x001e300008201c00 */
[----:B0-----:R-:W0:Y:S01]  /*0bc0*/  MUFU.RCP64H R3, R5 ;  /* 0x0000000500037308 */ /* 0x001e220000001800 */
[----:B------:R-:W-:-:S05]  /*0bd0*/  VIADD R2, R5, 0x300402 ;  /* 0x0030040205027836 */ /* 0x000fca0000000000 */
[----:B------:R-:W-:Y:S01]  /*0be0*/  FSETP.GEU.AND P0, PT, |R2|, 5.8789094863358348022e-39, PT ;  /* 0x004004020200780b */ /* 0x000fe20003f0e200 */
[----:B0-----:R-:W-:-:S08]  /*0bf0*/  DFMA R6, -R4, R2, 1 ;  /* 0x3ff000000406742b */ /* 0x001fd00000000102 */
[----:B------:R-:W-:-:S08]  /*0c00*/  DFMA R6, R6, R6, R6 ;  /* 0x000000060606722b */ /* 0x000fd00000000006 */
[----:B------:R-:W-:-:S08]  /*0c10*/  DFMA R6, R2, R6, R2 ;  /* 0x000000060206722b */ /* 0x000fd00000000002 */
[----:B------:R-:W-:-:S08]  /*0c20*/  DFMA R8, -R4, R6, 1 ;  /* 0x3ff000000408742b */ /* 0x000fd00000000106 */
[----:B------:R-:W-:Y:S01]  /*0c30*/  DFMA R6, R6, R8, R6 ;  /* 0x000000080606722b */ /* 0x000fe20000000006 */
[----:B------:R-:W-:Y:S10]  /*0c40*/  @P0 BRA `(.L_x_9) ;  /* 0x0000000000100947 */ /* 0x000ff40003800000 */
[----:B------:R-:W-:-:S05]  /*0c50*/  LOP3.LUT R2, R5, 0x7fffffff, RZ, 0xc0, !PT ;  /* 0x7fffffff05027812 */ /* 0x000fca00078ec0ff */
[----:B------:R-:W-:Y:S01]  /*0c60*/  VIADD R8, R2, 0xfff00000 ;  /* 0xfff0000002087836 */ /* 0x000fe20000000000 */
[----:B------:R-:W-:-:S07]  /*0c70*/  MOV R2, 0xc90 ;  /* 0x00000c9000027802 */ /* 0x000fce0000000f00 */
[----:B------:R-:W-:Y:S05]  /*0c80*/  CALL.REL.NOINC `($__internal_0_$__cuda_sm20_dblrcp_rn_slowpath_v3) ;  /* 0x0000000000147944 */ /* 0x000fea0003c00000 */
.L_x_9:
[----:B------:R-:W0:Y:S01]  /*0c90*/  LDC.64 R2, c[0x0][0x390] ;  /* 0x0000e400ff027b82 */ /* 0x000e220000000a00 */
[----:B------:R-:W-:Y:S01]  /*0ca0*/  DMUL R6, R6, R18 ;  /* 0x0000001206067228 */ /* 0x000fe20000000000 */
[----:B0-----:R-:W-:-:S06]  /*0cb0*/  IMAD.WIDE R2, R0, 0x8, R2 ;  /* 0x0000000800027825 */ /* 0x001fcc00078e0202 */
[----:B------:R-:W-:Y:S01]  /*0cc0*/  STG.E.64 desc[UR6][R2.64], R6 ;  /* 0x0000000602007986 */ /* 0x000fe2000c101b06 */
[----:B------:R-:W-:Y:S05]  /*0cd0*/  EXIT ;  /* 0x000000000000794d */ /* 0x000fea0003800000 */
        .weak           $__internal_0_$__cuda_sm20_dblrcp_rn_slowpath_v3
        .type           $__internal_0_$__cuda_sm20_dblrcp_rn_slowpath_v3,@function
        .size           $__internal_0_$__cuda_sm20_dblrcp_rn_slowpath_v3,($_Z6mcquadiiP17curandStateXORWOWPd$__internal_trig_reduction_slowpathd - $__internal_0_$__cuda_sm20_dblrcp_rn_slowpath_v3)
$__internal_0_$__cuda_sm20_dblrcp_rn_slowpath_v3:
[----:B------:R-:W-:-:S14]  /*0ce0*/  DSETP.GTU.AND P0, PT, |R4|, +INF , PT ;  /* 0x7ff000000400742a */ /* 0x000fdc0003f0c200 */
[----:B------:R-:W-:Y:S05]  /*0cf0*/  @P0 BRA `(.L_x_10) ;  /* 0x00000000007c0947 */ /* 0x000fea0003800000 */
[----:B------:R-:W-:-:S05]  /*0d00*/  LOP3.LUT R3, R5, 0x7fffffff, RZ, 0xc0, !PT ;  /* 0x7fffffff05037812 */ /* 0x000fca00078ec0ff */
[----:B------:R-:W-:-:S05]  /*0d10*/  VIADD R6, R3, 0xffffffff ;  /* 0xffffffff03067836 */ /* 0x000fca0000000000 */
[----:B------:R-:W-:-:S13]  /*0d20*/  ISETP.GE.U32.AND P0, PT, R6, 0x7fefffff, PT ;  /* 0x7fefffff0600780c */ /* 0x000fda0003f06070 */
[----:B------:R-:W-:Y:S01]  /*0d30*/  @P0 LOP3.LUT R7, R5, 0x7ff00000, RZ, 0x3c, !PT ;  /* 0x7ff0000005070812 */ /* 0x000fe200078e3cff */
[----:B------:R-:W-:Y:S01]  /*0d40*/  @P0 IMAD.MOV.U32 R6, RZ, RZ, RZ ;  /* 0x000000ffff060224 */ /* 0x000fe200078e00ff */
[----:B------:R-:W-:Y:S06]  /*0d50*/  @P0 BRA `(.L_x_11) ;  /* 0x00000000006c0947 */ /* 0x000fec0003800000 */
[----:B------:R-:W-:-:S13]  /*0d60*/  ISETP.GE.U32.AND P0, PT, R3, 0x1000001, PT ;  /* 0x010000010300780c */ /* 0x000fda0003f06070 */
[----:B------:R-:W-:Y:S05]  /*0d70*/  @!P0 BRA `(.L_x_12) ;  /* 0x0000000000348947 */ /* 0x000fea0003800000 */
[----:B------:R-:W-:Y:S02]  /*0d80*/  VIADD R7, R5, 0xc0200000 ;  /* 0xc020000005077836 */ /* 0x000fe40000000000 */
[----:B------:R-:W-:Y:S02]  /*0d90*/  IMAD.MOV.U32 R6, RZ, RZ, R4 ;  /* 0x000000ffff067224 */ /* 0x000fe400078e0004 */
[----:B------:R-:W0:Y:S04]  /*0da0*/  MUFU.RCP64H R9, R7 ;  /* 0x0000000700097308 */ /* 0x000e280000001800 */
[----:B0-----:R-:W-:-:S08]  /*0db0*/  DFMA R10, -R6, R8, 1 ;  /* 0x3ff00000060a742b */ /* 0x001fd00000000108 */
[----:B------:R-:W-:-:S08]  /*0dc0*/  DFMA R10, R10, R10, R10 ;  /* 0x0000000a0a0a722b */ /* 0x000fd0000000000a */
[----:B------:R-:W-:-:S08]  /*0dd0*/  DFMA R10, R8, R10, R8 ;  /* 0x0000000a080a722b */ /* 0x000fd00000000008 */
[----:B------:R-:W-:-:S08]  /*0de0*/  DFMA R8, -R6, R10, 1 ;  /* 0x3ff000000608742b */ /* 0x000fd0000000010a */
[----:B------:R-:W-:-:S08]  /*0df0*/  DFMA R8, R10, R8, R10 ;  /* 0x000000080a08722b */ /* 0x000fd0000000000a */
[----:B------:R-:W-:-:S08]  /*0e00*/  DMUL R8, R8, 2.2250738585072013831e-308 ;  /* 0x0010000008087828 */ /* 0x000fd00000000000 */
[----:B------:R-:W-:-:S08]  /*0e10*/  DFMA R4, -R4, R8, 1 ;  /* 0x3ff000000404742b */ /* 0x000fd00000000108 */
[----:B------:R-:W-:-:S08]  /*0e20*/  DFMA R4, R4, R4, R4 ;  /* 0x000000040404722b */ /* 0x000fd00000000004 */
[----:B------:R-:W-:Y:S01]  /*0e30*/  DFMA R6, R8, R4, R8 ;  /* 0x000000040806722b */ /* 0x000fe20000000008 */
[----:B------:R-:W-:Y:S10]  /*0e40*/  BRA `(.L_x_11) ;  /* 0x0000000000307947 */ /* 0x000ff40003800000 */
.L_x_12:
[----:B------:R-:W-:Y:S01]  /*0e50*/  DMUL R4, R4, 8.11296384146066816958e+31 ;  /* 0x4690000004047828 */ /* 0x000fe20000000000 */
[----:B------:R-:W-:-:S05]  /*0e60*/  IMAD.MOV.U32 R6, RZ, RZ, R8 ;  /* 0x000000ffff067224 */ /* 0x000fca00078e0008 */
[----:B------:R-:W0:Y:S02]  /*0e70*/  MUFU.RCP64H R7, R5 ;  /* 0x0000000500077308 */ /* 0x000e240000001800 */
[----:B0-----:R-:W-:-:S08]  /*0e80*/  DFMA R8, -R4, R6, 1 ;  /* 0x3ff000000408742b */ /* 0x001fd00000000106 */
[----:B------:R-:W-:-:S08]  /*0e90*/  DFMA R8, R8, R8, R8 ;  /* 0x000000080808722b */ /* 0x000fd00000000008 */
[----:B------:R-:W-:-:S08]  /*0ea0*/  DFMA R8, R6, R8, R6 ;  /* 0x000000080608722b */ /* 0x000fd00000000006 */
[----:B------:R-:W-:-:S08]  /*0eb0*/  DFMA R6, -R4, R8, 1 ;  /* 0x3ff000000406742b */ /* 0x000fd00000000108 */
[----:B------:R-:W-:-:S08]  /*0ec0*/  DFMA R6, R8, R6, R8 ;  /* 0x000000060806722b */ /* 0x000fd00000000008 */
[----:B------:R-:W-:Y:S01]  /*0ed0*/  DMUL R6, R6, 8.11296384146066816958e+31 ;  /* 0x4690000006067828 */ /* 0x000fe20000000000 */
[----:B------:R-:W-:Y:S10]  /*0ee0*/  BRA `(.L_x_11) ;  /* 0x0000000000087947 */ /* 0x000ff40003800000 */
.L_x_10:
[----:B------:R-:W-:Y:S01]  /*0ef0*/  LOP3.LUT R7, R5, 0x80000, RZ, 0xfc, !PT ;  /* 0x0008000005077812 */ /* 0x000fe200078efcff */
[----:B------:R-:W-:-:S07]  /*0f00*/  IMAD.MOV.U32 R6, RZ, RZ, R4 ;  /* 0x000000ffff067224 */ /* 0x000fce00078e0004 */
.L_x_11:
[----:B------:R-:W-:-:S04]  /*0f10*/  IMAD.MOV.U32 R3, RZ, RZ, 0x0 ;  /* 0x00000000ff037424 */ /* 0x000fc800078e00ff */
[----:B------:R-:W-:Y:S05]  /*0f20*/  RET.REL.NODEC R2 `(_Z6mcquadiiP17curandStateXORWOWPd) ;  /* 0xfffffff002347950 */ /* 0x000fea0003c3ffff */
        .type           $_Z6mcquadiiP17curandStateXORWOWPd$__internal_trig_reduction_slowpathd,@function
        .size           $_Z6mcquadiiP17curandStateXORWOWPd$__internal_trig_reduction_slowpathd,(.L_x_31 - $_Z6mcquadiiP17curandStateXORWOWPd$__internal_trig_reduction_slowpathd)
$_Z6mcquadiiP17curandStateXORWOWPd$__internal_trig_reduction_slowpathd:
[--C-:B------:R-:W-:Y:S01]  /*0f30*/  SHF.R.U32.HI R22, RZ, 0x14, R7.reuse ;  /* 0x00000014ff167819 */ /* 0x100fe20000011607 */
[----:B------:R-:W-:Y:S02]  /*0f40*/  IMAD.MOV.U32 R10, RZ, RZ, R6 ;  /* 0x000000ffff0a7224 */ /* 0x000fe400078e0006 */
[----:B------:R-:W-:Y:S01]  /*0f50*/  IMAD.MOV.U32 R11, RZ, RZ, R7 ;  /* 0x000000ffff0b7224 */ /* 0x000fe200078e0007 */
[----:B------:R-:W-:Y:S01]  /*0f60*/  LOP3.LUT R5, R22, 0x7ff, RZ, 0xc0, !PT ;  /* 0x000007ff16057812 */ /* 0x000fe200078ec0ff */
[----:B------:R-:W-:-:S03]  /*0f70*/  IMAD.MOV.U32 R4, RZ, RZ, RZ ;  /* 0x000000ffff047224 */ /* 0x000fc600078e00ff */
[----:B------:R-:W-:-:S13]  /*0f80*/  ISETP.NE.AND P0, PT, R5, 0x7ff, PT ;  /* 0x000007ff0500780c */ /* 0x000fda0003f05270 */
[----:B------:R-:W-:Y:S05]  /*0f90*/  @!P0 BRA `(.L_x_13) ;  /* 0x0000000800508947 */ /* 0x000fea0003800000 */
[----:B------:R-:W-:Y:S01]  /*0fa0*/  VIADD R4, R5, 0xfffffc00 ;  /* 0xfffffc0005047836 */ /* 0x000fe20000000000 */
[----:B------:R-:W-:Y:S01]  /*0fb0*/  BSSY.RECONVERGENT B2, `(.L_x_14) ;  /* 0x000002e000027945 */ /* 0x000fe20003800200 */
[----:B------:R-:W-:-:S03]  /*0fc0*/  CS2R R8, SRZ ;  /* 0x0000000000087805 */ /* 0x000fc6000001ff00 */
[----:B------:R-:W-:Y:S02]  /*0fd0*/  SHF.R.U32.HI R23, RZ, 0x6, R4 ;  /* 0x00000006ff177819 */ /* 0x000fe40000011604 */
[----:B------:R-:W-:Y:S02]  /*0fe0*/  ISETP.GE.U32.AND P0, PT, R4, 0x80, PT ;  /* 0x000000800400780c */ /* 0x000fe40003f06070 */
[C---:B------:R-:W-:Y:S02]  /*0ff0*/  IADD3 R14, PT, PT, -R23.reuse, 0x13, RZ ;  /* 0x00000013170e7810 */ /* 0x040fe40007ffe1ff */
[----:B------:R-:W-:Y:S02]  /*1000*/  IADD3 R13, PT, PT, -R23, 0xf, RZ ;  /* 0x0000000f170d7810 */ /* 0x000fe40007ffe1ff */
[----:B------:R-:W-:-:S04]  /*1010*/  SEL R14, R14, 0x12, P0 ;  /* 0x000000120e0e7807 */ /* 0x000fc80000000000 */
[----:B------:R-:W-:-:S13]  /*1020*/  ISETP.GE.AND P0, PT, R13, R14, PT ;  /* 0x0000000e0d00720c */ /* 0x000fda0003f06270 */
[----:B------:R-:W-:Y:S05]  /*1030*/  @P0 BRA `(.L_x_15) ;  /* 0x0000000000940947 */ /* 0x000fea0003800000 */
[----:B------:R-:W0:Y:S01]  /*1040*/  LDC.64 R4, c[0x0][0x358] ;  /* 0x0000d600ff047b82 */ /* 0x000e220000000a00 */
[C---:B------:R-:W-:Y:S01]  /*1050*/  SHF.L.U64.HI R25, R10.reuse, 0xb, R11 ;  /* 0x0000000b0a197819 */ /* 0x040fe2000001020b */
[----:B------:R-:W-:Y:S01]  /*1060*/  BSSY.RECONVERGENT B3, `(.L_x_16) ;  /* 0x0000021000037945 */ /* 0x000fe20003800200 */
[----:B------:R-:W-:Y:S01]  /*1070*/  IADD3 R12, PT, PT, RZ, -R23, -R14 ;  /* 0x80000017ff0c7210 */ /* 0x000fe20007ffe80e */
[----:B------:R-:W-:Y:S01]  /*1080*/  IMAD.SHL.U32 R15, R10, 0x800, RZ ;  /* 0x000008000a0f7824 */ /* 0x000fe200078e00ff */
[----:B------:R-:W-:Y:S01]  /*1090*/  CS2R R8, SRZ ;  /* 0x0000000000087805 */ /* 0x000fe2000001ff00 */
[----:B------:R-:W-:Y:S01]  /*10a0*/  IMAD.MOV.U32 R23, RZ, RZ, RZ ;  /* 0x000000ffff177224 */ /* 0x000fe200078e00ff */
[----:B------:R-:W-:-:S07]  /*10b0*/  LOP3.LUT R25, R25, 0x80000000, RZ, 0xfc, !PT ;  /* 0x8000000019197812 */ /* 0x000fce00078efcff */
.L_x_17:
[----:B------:R-:W1:Y:S01]  /*10c0*/  LDC.64 R10, c[0x4][0x40] ;  /* 0x01001000ff0a7b82 */ /* 0x000e620000000a00 */
[----:B0-----:R-:W-:Y:S02]  /*10d0*/  R2UR UR8, R4 ;  /* 0x00000000040872ca */ /* 0x001fe400000e0000 */
[----:B------:R-:W-:Y:S01]  /*10e0*/  R2UR UR9, R5 ;  /* 0x00000000050972ca */ /* 0x000fe200000e0000 */
[----:B-1----:R-:W-:-:S12]  /*10f0*/  IMAD.WIDE R10, R13, 0x8, R10 ;  /* 0x000000080d0a7825 */ /* 0x002fd800078e020a */
[----:B------:R-:W2:Y:S01]  /*1100*/  LDG.E.64.CONSTANT R10, desc[UR8][R10.64] ;  /* 0x000000080a0a7981 */ /* 0x000ea2000c1e9b00 */
[----:B------:R-:W-:Y:S02]  /*1110*/  VIADD R12, R12, 0x1 ;  /* 0x000000010c0c7836 */ /* 0x000fe40000000000 */
[----:B------:R-:W-:Y:S02]  /*1120*/  VIADD R13, R13, 0x1 ;  /* 0x000000010d0d7836 */ /* 0x000fe40000000000 */
[----:B--2---:R-:W-:-:S04]  /*1130*/  IMAD.WIDE.U32 R8, P2, R10, R15, R8 ;  /* 0x0000000f0a087225 */ /* 0x004fc80007840008 */
[----:B------:R-:W-:Y:S02]  /*1140*/  IMAD R27, R10, R25, RZ ;  /* 0x000000190a1b7224 */ /* 0x000fe400078e02ff */
[CC--:B------:R-:W-:Y:S02]  /*1150*/  IMAD R26, R11.reuse, R15.reuse, RZ ;  /* 0x0000000f0b1a7224 */ /* 0x0c0fe400078e02ff */
[----:B------:R-:W-:Y:S01]  /*1160*/  IMAD.HI.U32 R29, R11, R15, RZ ;  /* 0x0000000f0b1d7227 */ /* 0x000fe200078e00ff */
[----:B------:R-:W-:-:S03]  /*1170*/  IADD3 R9, P0, PT, R27, R9, RZ ;  /* 0x000000091b097210 */ /* 0x000fc60007f1e0ff */
[----:B------:R-:W-:Y:S01]  /*1180*/  IMAD R27, R23, 0x8, R1 ;  /* 0x00000008171b7824 */ /* 0x000fe200078e0201 */
[----:B------:R-:W-:Y:S01]  /*1190*/  IADD3 R9, P1, PT, R26, R9, RZ ;  /* 0x000000091a097210 */ /* 0x000fe20007f3e0ff */
[----:B------:R-:W-:-:S04]  /*11a0*/  IMAD.HI.U32 R26, R10, R25, RZ ;  /* 0x000000190a1a7227 */ /* 0x000fc800078e00ff */
[----:B------:R-:W-:Y:S01]  /*11b0*/  IMAD.X R26, RZ, RZ, R26, P2 ;  /* 0x000000ffff1a7224 */ /* 0x000fe200010e061a */
[----:B------:R0:W-:Y:S01]  /*11c0*/  STL.64 [R27], R8 ;  /* 0x000000081b007387 */ /* 0x0001e20000100a00 */
[----:B------:R-:W-:-:S03]  /*11d0*/  IMAD.HI.U32 R10, R11, R25, RZ ;  /* 0x000000190b0a7227 */ /* 0x000fc600078e00ff */
[----:B------:R-:W-:Y:S01]  /*11e0*/  IADD3.X R26, P0, PT, R29, R26, RZ, P0, !PT ;  /* 0x0000001a1d1a7210 */ /* 0x000fe2000071e4ff */
[----:B------:R-:W-:Y:S02]  /*11f0*/  IMAD R11, R11, R25, RZ ;  /* 0x000000190b0b7224 */ /* 0x000fe400078e02ff */
[----:B------:R-:W-:Y:S02]  /*1200*/  VIADD R23, R23, 0x1 ;  /* 0x0000000117177836 */ /* 0x000fe40000000000 */
[----:B------:R-:W-:Y:S01]  /*1210*/  IMAD.X R10, RZ, RZ, R10, P0 ;  /* 0x000000ffff0a7224 */ /* 0x000fe200000e060a */
[----:B------:R-:W-:Y:S02]  /*1220*/  ISETP.NE.AND P0, PT, R12, -0xf, PT ;  /* 0xfffffff10c00780c */ /* 0x000fe40003f05270 */
[----:B------:R-:W-:-:S05]  /*1230*/  IADD3.X R26, P1, PT, R11, R26, RZ, P1, !PT ;  /* 0x0000001a0b1a7210 */ /* 0x000fca0000f3e4ff */
[----:B0-----:R-:W-:Y:S02]  /*1240*/  IMAD.X R9, RZ, RZ, R10, P1 ;  /* 0x000000ffff097224 */ /* 0x001fe400008e060a */
[----:B------:R-:W-:-:S04]  /*1250*/  IMAD.MOV.U32 R8, RZ, RZ, R26 ;  /* 0x000000ffff087224 */ /* 0x000fc800078e001a */
[----:B------:R-:W-:Y:S05]  /*1260*/  @P0 BRA `(.L_x_17) ;  /* 0xfffffffc00940947 */ /* 0x000fea000383ffff */
[----:B------:R-:W-:Y:S05]  /*1270*/  BSYNC.RECONVERGENT B3 ;  /* 0x0000000000037941 */ /* 0x000fea0003800200 */
.L_x_16:
[----:B------:R-:W-:-:S07]  /*1280*/  IMAD.MOV.U32 R13, RZ, RZ, R14 ;  /* 0x000000ffff0d7224 */ /* 0x000fce00078e000e */
.L_x_15:
[----:B------:R-:W-:Y:S05]  /*1290*/  BSYNC.RECONVERGENT B2 ;  /* 0x0000000000027941 */ /* 0x000fea0003800200 */
.L_x_14:
[C---:B------:R-:W-:Y:S02]  /*12a0*/  LOP3.LUT R4, R22.reuse, 0x7ff, RZ, 0xc0, !PT ;  /* 0x000007ff16047812 */ /* 0x040fe400078ec0ff */
[----:B------:R-:W-:-:S03]  /*12b0*/  LOP3.LUT P0, R29, R22, 0x3f, RZ, 0xc0, !PT ;  /* 0x0000003f161d7812 */ /* 0x000fc6000780c0ff */
[----:B------:R-:W-:-:S05]  /*12c0*/  VIADD R4, R4, 0xfffffc00 ;  /* 0xfffffc0004047836 */ /* 0x000fca0000000000 */
[----:B------:R-:W-:-:S05]  /*12d0*/  SHF.R.U32.HI R4, RZ, 0x6, R4 ;  /* 0x00000006ff047819 */ /* 0x000fca0000011604 */
[----:B------:R-:W-:-:S04]  /*12e0*/  IMAD.IADD R4, R4, 0x1, R13 ;  /* 0x0000000104047824 */ /* 0x000fc800078e020d */
[----:B------:R-:W-:-:S05]  /*12f0*/  IMAD.U32 R22, R4, 0x8, R1 ;  /* 0x0000000804167824 */ /* 0x000fca00078e0001 */
[----:B------:R0:W-:Y:S04]  /*1300*/  STL.64 [R22+-0x78], R8 ;  /* 0xffff880816007387 */ /* 0x0001e80000100a00 */
[----:B------:R-:W2:Y:S04]  /*1310*/  @P0 LDL.64 R14, [R1+0x8] ;  /* 0x00000800010e0983 */ /* 0x000ea80000100a00 */
[----:B------:R-:W3:Y:S04]  /*1320*/  LDL.64 R10, [R1+0x10] ;  /* 0x00001000010a7983 */ /* 0x000ee80000100a00 */
[----:B------:R-:W4:Y:S01]  /*1330*/  LDL.64 R4, [R1+0x18] ;  /* 0x0000180001047983 */ /* 0x000f220000100a00 */
[----:B------:R-:W-:Y:S01]  /*1340*/  @P0 LOP3.LUT R12, R29, 0x3f, RZ, 0x3c, !PT ;  /* 0x0000003f1d0c0812 */ /* 0x000fe200078e3cff */
[----:B------:R-:W-:Y:S01]  /*1350*/  BSSY.RECONVERGENT B2, `(.L_x_18) ;  /* 0x0000034000027945 */ /* 0x000fe20003800200 */
[----:B--2---:R-:W-:-:S02]  /*1360*/  @P0 SHF.R.U64 R13, R14, 0x1, R15 ;  /* 0x000000010e0d0819 */ /* 0x004fc4000000120f */
[----:B------:R-:W-:Y:S02]  /*1370*/  @P0 SHF.R.U32.HI R15, RZ, 0x1, R15 ;  /* 0x00000001ff0f0819 */ /* 0x000fe4000001160f */
[CC--:B---3--:R-:W-:Y:S02]  /*1380*/  @P0 SHF.L.U32 R23, R10.reuse, R29.reuse, RZ ;  /* 0x0000001d0a170219 */ /* 0x0c8fe400000006ff */
[----:B0-----:R-:W-:Y:S02]  /*1390*/  @P0 SHF.R.U64 R8, R13, R12, R15 ;  /* 0x0000000c0d080219 */ /* 0x001fe4000000120f */
[--C-:B------:R-:W-:Y:S02]  /*13a0*/  @P0 SHF.R.U32.HI R27, RZ, 0x1, R11.reuse ;  /* 0x00000001ff1b0819 */ /* 0x100fe4000001160b */
[C-C-:B------:R-:W-:Y:S02]  /*13b0*/  @P0 SHF.R.U64 R25, R10.reuse, 0x1, R11.reuse ;  /* 0x000000010a190819 */ /* 0x140fe4000000120b */
[----:B------:R-:W-:-:S02]  /*13c0*/  @P0 SHF.L.U64.HI R14, R10, R29, R11 ;  /* 0x0000001d0a0e0219 */ /* 0x000fc4000001020b */
[----:B------:R-:W-:Y:S02]  /*13d0*/  @P0 SHF.R.U32.HI R9, RZ, R12, R15 ;  /* 0x0000000cff090219 */ /* 0x000fe4000001160f */
[----:B------:R-:W-:Y:S02]  /*13e0*/  @P0 LOP3.LUT R10, R23, R8, RZ, 0xfc, !PT ;  /* 0x00000008170a0212 */ /* 0x000fe400078efcff */
[----:B----4-:R-:W-:Y:S02]  /*13f0*/  @P0 SHF.L.U32 R13, R4, R29, RZ ;  /* 0x0000001d040d0219 */ /* 0x010fe400000006ff */
[----:B------:R-:W-:Y:S01]  /*1400*/  @P0 SHF.R.U64 R22, R25, R12, R27 ;  /* 0x0000000c19160219 */ /* 0x000fe2000000121b */
[----:B------:R-:W-:Y:S01]  /*1410*/  IMAD.SHL.U32 R8, R10, 0x4, RZ ;  /* 0x000000040a087824 */ /* 0x000fe200078e00ff */
[----:B------:R-:W-:Y:S02]  /*1420*/  @P0 LOP3.LUT R11, R14, R9, RZ, 0xfc, !PT ;  /* 0x000000090e0b0212 */ /* 0x000fe400078efcff */
[----:B------:R-:W-:-:S02]  /*1430*/  @P0 SHF.L.U64.HI R29, R4, R29, R5 ;  /* 0x0000001d041d0219 */ /* 0x000fc40000010205 */
[----:B------:R-:W-:Y:S02]  /*1440*/  @P0 SHF.R.U32.HI R12, RZ, R12, R27 ;  /* 0x0000000cff0c0219 */ /* 0x000fe4000001161b */
[----:B------:R-:W-:Y:S02]  /*1450*/  @P0 LOP3.LUT R4, R13, R22, RZ, 0xfc, !PT ;  /* 0x000000160d040212 */ /* 0x000fe400078efcff */
[----:B------:R-:W-:Y:S02]  /*1460*/  SHF.L.U64.HI R9, R10, 0x2, R11 ;  /* 0x000000020a097819 */ /* 0x000fe4000001020b */
[----:B------:R-:W-:Y:S02]  /*1470*/  @P0 LOP3.LUT R5, R29, R12, RZ, 0xfc, !PT ;  /* 0x0000000c1d050212 */ /* 0x000fe400078efcff */
[----:B------:R-:W-:Y:S02]  /*1480*/  SHF.L.W.U32.HI R11, R11, 0x2, R4 ;  /* 0x000000020b0b7819 */ /* 0x000fe40000010e04 */
[----:B------:R-:W-:-:S02]  /*1490*/  IADD3 RZ, P0, PT, RZ, -R8, RZ ;  /* 0x80000008ffff7210 */ /* 0x000fc40007f1e0ff */
[----:B------:R-:W-:Y:S02]  /*14a0*/  LOP3.LUT R10, RZ, R9, RZ, 0x33, !PT ;  /* 0x00000009ff0a7212 */ /* 0x000fe400078e33ff */
[----:B------:R-:W-:Y:S02]  /*14b0*/  SHF.L.W.U32.HI R4, R4, 0x2, R5 ;  /* 0x0000000204047819 */ /* 0x000fe40000010e05 */
[----:B------:R-:W-:Y:S02]  /*14c0*/  LOP3.LUT R13, RZ, R11, RZ, 0x33, !PT ;  /* 0x0000000bff0d7212 */ /* 0x000fe400078e33ff */
[----:B------:R-:W-:Y:S02]  /*14d0*/  IADD3.X R12, P0, PT, RZ, R10, RZ, P0, !PT ;  /* 0x0000000aff0c7210 */ /* 0x000fe4000071e4ff */
[----:B------:R-:W-:Y:S02]  /*14e0*/  LOP3.LUT R10, RZ, R4, RZ, 0x33, !PT ;  /* 0x00000004ff0a7212 */ /* 0x000fe400078e33ff */
[----:B------:R-:W-:-:S02]  /*14f0*/  IADD3.X R14, P1, PT, RZ, R13, RZ, P0, !PT ;  /* 0x0000000dff0e7210 */ /* 0x000fc4000073e4ff */
[----:B------:R-:W-:-:S03]  /*1500*/  ISETP.GT.U32.AND P2, PT, R11, -0x1, PT ;  /* 0xffffffff0b00780c */ /* 0x000fc60003f44070 */
[----:B------:R-:W-:Y:S01]  /*1510*/  IMAD.X R13, RZ, RZ, R10, P1 ;  /* 0x000000ffff0d7224 */ /* 0x000fe200008e060a */
[----:B------:R-:W-:-:S04]  /*1520*/  ISETP.GT.AND.EX P0, PT, R4, -0x1, PT, P2 ;  /* 0xffffffff0400780c */ /* 0x000fc80003f04320 */
[----:B------:R-:W-:Y:S02]  /*1530*/  SEL R10, R4, R13, P0 ;  /* 0x0000000d040a7207 */ /* 0x000fe40000000000 */
[----:B------:R-:W-:Y:S02]  /*1540*/  SEL R15, R11, R14, P0 ;  /* 0x0000000e0b0f7207 */ /* 0x000fe40000000000 */
[----:B------:R-:W-:Y:S02]  /*1550*/  ISETP.NE.U32.AND P1, PT, R10, RZ, PT ;  /* 0x000000ff0a00720c */ /* 0x000fe40003f25070 */
[----:B------:R-:W-:Y:S02]  /*1560*/  SEL R9, R9, R12, P0 ;  /* 0x0000000c09097207 */ /* 0x000fe40000000000 */
[----:B------:R-:W-:Y:S01]  /*1570*/  SEL R13, R15, R10, !P1 ;  /* 0x0000000a0f0d7207 */ /* 0x000fe20004800000 */
[----:B------:R-:W-:-:S05]  /*1580*/  @!P0 IMAD.MOV R8, RZ, RZ, -R8 ;  /* 0x000000ffff088224 */ /* 0x000fca00078e0a08 */
[----:B------:R-:W0:Y:S02]  /*1590*/  FLO.U32 R13, R13 ;  /* 0x0000000d000d7300 */ /* 0x000e2400000e0000 */
[C---:B0-----:R-:W-:Y:S02]  /*15a0*/  IADD3 R14, PT, PT, -R13.reuse, 0x1f, RZ ;  /* 0x0000001f0d0e7810 */ /* 0x041fe40007ffe1ff */
[----:B------:R-:W-:-:S03]  /*15b0*/  IADD3 R11, PT, PT, -R13, 0x3f, RZ ;  /* 0x0000003f0d0b7810 */ /* 0x000fc60007ffe1ff */
[----:B------:R-:W-:-:S05]  /*15c0*/  @P1 IMAD.MOV R11, RZ, RZ, R14 ;  /* 0x000000ffff0b1224 */ /* 0x000fca00078e020e */
[----:B------:R-:W-:-:S13]  /*15d0*/  ISETP.NE.AND P1, PT, R11, RZ, PT ;  /* 0x000000ff0b00720c */ /* 0x000fda0003f25270 */
[----:B------:R-:W-:Y:S05]  /*15e0*/  @!P1 BRA `(.L_x_19) ;  /* 0x0000000000289947 */ /* 0x000fea0003800000 */
[--C-:B------:R-:W-:Y:S02]  /*15f0*/  SHF.R.U64 R12, R8, 0x1, R9.reuse ;  /* 0x00000001080c7819 */ /* 0x100fe40000001209 */
[C---:B------:R-:W-:Y:S02]  /*1600*/  LOP3.LUT R8, R11.reuse, 0x3f, RZ, 0xc0, !PT ;  /* 0x0000003f0b087812 */ /* 0x040fe400078ec0ff */
[----:B------:R-:W-:Y:S02]  /*1610*/  SHF.R.U32.HI R14, RZ, 0x1, R9 ;  /* 0x00000001ff0e7819 */ /* 0x000fe40000011609 */
[----:B------:R-:W-:Y:S02]  /*1620*/  LOP3.LUT R9, R11, 0x3f, RZ, 0xc, !PT ;  /* 0x0000003f0b097812 */ /* 0x000fe400078e0cff */
[CC--:B------:R-:W-:Y:S02]  /*1630*/  SHF.L.U64.HI R10, R15.reuse, R8.reuse, R10 ;  /* 0x000000080f0a7219 */ /* 0x0c0fe4000001020a */
[----:B------:R-:W-:-:S02]  /*1640*/  SHF.L.U32 R8, R15, R8, RZ ;  /* 0x000000080f087219 */ /* 0x000fc400000006ff */
[-CC-:B------:R-:W-:Y:S02]  /*1650*/  SHF.R.U64 R15, R12, R9.reuse, R14.reuse ;  /* 0x000000090c0f7219 */ /* 0x180fe4000000120e */
[----:B------:R-:W-:Y:S02]  /*1660*/  SHF.R.U32.HI R9, RZ, R9, R14 ;  /* 0x00000009ff097219 */ /* 0x000fe4000001160e */
[----:B------:R-:W-:Y:S02]  /*1670*/  LOP3.LUT R15, R8, R15, RZ, 0xfc, !PT ;  /* 0x0000000f080f7212 */ /* 0x000fe400078efcff */
[----:B------:R-:W-:-:S07]  /*1680*/  LOP3.LUT R10, R10, R9, RZ, 0xfc, !PT ;  /* 0x000000090a0a7212 */ /* 0x000fce00078efcff */
.L_x_19:
[----:B------:R-:W-:Y:S05]  /*1690*/  BSYNC.RECONVERGENT B2 ;  /* 0x0000000000027941 */ /* 0x000fea0003800200 */
.L_x_18:
[----:B------:R-:W-:-:S04]  /*16a0*/  IMAD.WIDE.U32 R12, R15, 0x2168c235, RZ ;  /* 0x2168c2350f0c7825 */ /* 0x000fc800078e00ff */
[----:B------:R-:W-:Y:S01]  /*16b0*/  IMAD.MOV.U32 R8, RZ, RZ, R13 ;  /* 0x000000ffff087224 */ /* 0x000fe200078e000d */
[----:B------:R-:W-:Y:S01]  /*16c0*/  IADD3 RZ, P1, PT, R12, R12, RZ ;  /* 0x0000000c0cff7210 */ /* 0x000fe20007f3e0ff */
[----:B------:R-:W-:Y:S02]  /*16d0*/  IMAD.MOV.U32 R9, RZ, RZ, RZ ;  /* 0x000000ffff097224 */ /* 0x000fe400078e00ff */
[----:B------:R-:W-:-:S04]  /*16e0*/  IMAD.HI.U32 R6, R10, -0x36f0255e, RZ ;  /* 0xc90fdaa20a067827 */ /* 0x000fc800078e00ff */
[----:B------:R-:W-:-:S04]  /*16f0*/  IMAD.WIDE.U32 R8, R15, -0x36f0255e, R8 ;  /* 0xc90fdaa20f087825 */ /* 0x000fc800078e0008 */
[C---:B------:R-:W-:Y:S02]  /*1700*/  IMAD R13, R10.reuse, -0x36f0255e, RZ ;  /* 0xc90fdaa20a0d7824 */ /* 0x040fe400078e02ff */
[----:B------:R-:W-:-:S04]  /*1710*/  IMAD.WIDE.U32 R8, P2, R10, 0x2168c235, R8 ;  /* 0x2168c2350a087825 */ /* 0x000fc80007840008 */
[----:B------:R-:W-:Y:S01]  /*1720*/  IMAD.X R6, RZ, RZ, R6, P2 ;  /* 0x000000ffff067224 */ /* 0x000fe200010e0606 */
[----:B------:R-:W-:Y:S02]  /*1730*/  IADD3 R9, P2, PT, R13, R9, RZ ;  /* 0x000000090d097210 */ /* 0x000fe40007f5e0ff */
[----:B------:R-:W-:Y:S02]  /*1740*/  IADD3.X RZ, P1, PT, R8, R8, RZ, P1, !PT ;  /* 0x0000000808ff7210 */ /* 0x000fe40000f3e4ff */
[C---:B------:R-:W-:Y:S01]  /*1750*/  ISETP.GT.U32.AND P3, PT, R9.reuse, RZ, PT ;  /* 0x000000ff0900720c */ /* 0x040fe20003f64070 */
[----:B------:R-:W-:Y:S01]  /*1760*/  IMAD.X R6, RZ, RZ, R6, P2 ;  /* 0x000000ffff067224 */ /* 0x000fe200010e0606 */
[----:B------:R-:W-:-:S04]  /*1770*/  IADD3.X R8, P2, PT, R9, R9, RZ, P1, !PT ;  /* 0x0000000909087210 */ /* 0x000fc80000f5e4ff */
[C---:B------:R-:W-:Y:S01]  /*1780*/  ISETP.GT.AND.EX P1, PT, R6.reuse, RZ, PT, P3 ;  /* 0x000000ff0600720c */ /* 0x040fe20003f24330 */
[----:B------:R-:W-:-:S03]  /*1790*/  IMAD.X R13, R6, 0x1, R6, P2 ;  /* 0x00000001060d7824 */ /* 0x000fc600010e0606 */
[----:B------:R-:W-:Y:S02]  /*17a0*/  SEL R8, R8, R9, P1 ;  /* 0x0000000908087207 */ /* 0x000fe40000800000 */
[----:B------:R-:W-:Y:S02]  /*17b0*/  SEL R9, R13, R6, P1 ;  /* 0x000000060d097207 */ /* 0x000fe40000800000 */
[----:B------:R-:W-:Y:S02]  /*17c0*/  IADD3 R10, P2, PT, R8, 0x1, RZ ;  /* 0x00000001080a7810 */ /* 0x000fe40007f5e0ff */
[----:B------:R-:W-:Y:S02]  /*17d0*/  SEL R8, RZ, 0xffffffff, !P1 ;  /* 0xffffffffff087807 */ /* 0x000fe40004800000 */
[----:B------:R-:W-:Y:S01]  /*17e0*/  LOP3.LUT P1, R6, R7, 0x80000000, RZ, 0xc0, !PT ;  /* 0x8000000007067812 */ /* 0x000fe2000782c0ff */
[----:B------:R-:W-:Y:S01]  /*17f0*/  IMAD.X R9, RZ, RZ, R9, P2 ;  /* 0x000000ffff097224 */ /* 0x000fe200010e0609 */
[----:B------:R-:W-:Y:S01]  /*1800*/  SHF.R.U32.HI R7, RZ, 0x1e, R5 ;  /* 0x0000001eff077819 */ /* 0x000fe20000011605 */
[----:B------:R-:W-:Y:S01]  /*1810*/  IMAD.IADD R11, R8, 0x1, -R11 ;  /* 0x00000001080b7824 */ /* 0x000fe200078e0a0b */
[----:B------:R-:W-:-:S02]  /*1820*/  @!P0 LOP3.LUT R6, R6, 0x80000000, RZ, 0x3c, !PT ;  /* 0x8000000006068812 */ /* 0x000fc400078e3cff */
[----:B------:R-:W-:Y:S01]  /*1830*/  SHF.R.U64 R10, R10, 0xa, R9 ;  /* 0x0000000a0a0a7819 */ /* 0x000fe20000001209 */
[----:B------:R-:W-:Y:S01]  /*1840*/  IMAD.SHL.U32 R5, R11, 0x100000, RZ ;  /* 0x001000000b057824 */ /* 0x000fe200078e00ff */
[----:B------:R-:W-:Y:S02]  /*1850*/  LEA.HI R4, R4, R7, RZ, 0x1 ;  /* 0x0000000704047211 */ /* 0x000fe400078f08ff */
[----:B------:R-:W-:-:S03]  /*1860*/  IADD3 R10, P2, PT, R10, 0x1, RZ ;  /* 0x000000010a0a7810 */ /* 0x000fc60007f5e0ff */
[----:B------:R-:W-:Y:S01]  /*1870*/  @P1 IMAD.MOV R4, RZ, RZ, -R4 ;  /* 0x000000ffff041224 */ /* 0x000fe200078e0a04 */
[----:B------:R-:W-:-:S04]  /*1880*/  LEA.HI.X R9, R9, RZ, RZ, 0x16, P2 ;  /* 0x000000ff09097211 */ /* 0x000fc800010fb4ff */
[--C-:B------:R-:W-:Y:S02]  /*1890*/  SHF.R.U64 R10, R10, 0x1, R9.reuse ;  /* 0x000000010a0a7819 */ /* 0x100fe40000001209 */
[----:B------:R-:W-:Y:S02]  /*18a0*/  SHF.R.U32.HI R8, RZ, 0x1, R9 ;  /* 0x00000001ff087819 */ /* 0x000fe40000011609 */
[----:B------:R-:W-:-:S04]  /*18b0*/  IADD3 R10, P2, P3, RZ, RZ, R10 ;  /* 0x000000ffff0a7210 */ /* 0x000fc80007b5e00a */
[----:B------:R-:W-:-:S04]  /*18c0*/  IADD3.X R5, PT, PT, R5, 0x3fe00000, R8, P2, P3 ;  /* 0x3fe0000005057810 */ /* 0x000fc800017e6408 */
[----:B------:R-:W-:-:S07]  /*18d0*/  LOP3.LUT R11, R5, R6, RZ, 0xfc, !PT ;  /* 0x00000006050b7212 */ /* 0x000fce00078efcff */
.L_x_13:
[----:B------:R-:W-:-:S04]  /*18e0*/  IMAD.MOV.U32 R25, RZ, RZ, 0x0 ;  /* 0x00000000ff197424 */ /* 0x000fc800078e00ff */
[----:B------:R-:W-:Y:S05]  /*18f0*/  RET.REL.NODEC R24 `(_Z6mcquadiiP17curandStateXORWOWPd) ;  /* 0xffffffe418c07950 */ /* 0x000fea0003c3ffff */
.L_x_20:
[----:B------:R-:W-:-:S00]  /*1900*/  BRA `(.L_x_20) ;  /* 0xfffffffc00fc7947 */ /* 0x000fc0000383ffff */
[----:B------:R-:W-:-:S00]  /*1910*/  NOP ;  /* 0x0000000000007918 */ /* 0x000fc00000000000 */
        /* <DEDUP_REMOVED lines=14> */
.L_x_31:


//--------------------- .text._Z4initijP17curandStateXORWOW --------------------------
	.section	.text._Z4initijP17curandStateXORWOW,"ax",@progbits
	.align	128
        .global         _Z4initijP17curandStateXORWOW
        .type           _Z4initijP17curandStateXORWOW,@function
        .size           _Z4initijP17curandStateXORWOW,(.L_x_33 - _Z4initijP17curandStateXORWOW)
        .other          _Z4initijP17curandStateXORWOW,@"STO_CUDA_ENTRY STV_DEFAULT"
_Z4initijP17curandStateXORWOW:
.text._Z4initijP17curandStateXORWOW:
[----:B------:R-:W-:Y:S01]  /*0000*/  LDC R1, c[0x0][0x37c] ;  /* 0x0000df00ff017b82 */ /* 0x000fe20000000800 */
[----:B------:R-:W0:Y:S07]  /*0010*/  S2R R13, SR_TID.X ;  /* 0x00000000000d7919 */ /* 0x000e2e0000002100 */
[----:B------:R-:W0:Y:S01]  /*0020*/  S2UR UR4, SR_CTAID.X ;  /* 0x00000000000479c3 */ /* 0x000e220000002500 */
[----:B------:R-:W1:Y:S07]  /*0030*/  LDCU UR5, c[0x0][0x380] ;  /* 0x00007000ff0577ac */ /* 0x000e6e0008000800 */
[----:B------:R-:W0:Y:S02]  /*0040*/  LDC R0, c[0x0][0x360] ;  /* 0x0000d800ff007b82 */ /* 0x000e240000000800 */
[----:B0-----:R-:W-:-:S05]  /*0050*/  IMAD R13, R0, UR4, R13 ;  /* 0x00000004000d7c24 */ /* 0x001fca000f8e020d */
[----:B-1----:R-:W-:-:S13]  /*0060*/  ISETP.GE.AND P0, PT, R13, UR5, PT ;  /* 0x000000050d007c0c */ /* 0x002fda000bf06270 */
[----:B------:R-:W-:Y:S05]  /*0070*/  @P0 EXIT ;  /* 0x000000000000094d */ /* 0x000fea0003800000 */
[----:B------:R-:W0:Y:S01]  /*0080*/  LDC R0, c[0x0][0x384] ;  /* 0x0000e100ff007b82 */ /* 0x000e220000000800 */
[----:B------:R-:W1:Y:S01]  /*0090*/  LDCU.64 UR4, c[0x0][0x358] ;  /* 0x00006b00ff0477ac */ /* 0x000e620008000a00 */
[----:B------:R-:W-:Y:S01]  /*00a0*/  IMAD.MOV.U32 R5, RZ, RZ, -0x75bd8fc ;  /* 0xf8a42704ff057424 */ /* 0x000fe200078e00ff */
[----:B------:R-:W-:Y:S01]  /*00b0*/  ISETP.NE.AND P0, PT, R13, RZ, PT ;  /* 0x000000ff0d00720c */ /* 0x000fe20003f05270 */
[----:B------:R-:W-:Y:S01]  /*00c0*/  IMAD.MOV.U32 R8, RZ, RZ, -0x23270784 ;  /* 0xdcd8f87cff087424 */ /* 0x000fe200078e00ff */
[----:B------:R-:W-:Y:S03]  /*00d0*/  BSSY.RECONVERGENT B0, `(.L_x_21) ;  /* 0x00000dd000007945 */ /* 0x000fe60003800200 */
[----:B------:R-:W2:Y:S01]  /*00e0*/  LDC.64 R6, c[0x0][0x388] ;  /* 0x0000e200ff067b82 */ /* 0x000ea20000000a00 */
[----:B0-----:R-:W-:-:S05]  /*00f0*/  LOP3.LUT R0, R0, 0xaad26b49, RZ, 0x3c, !PT ;  /* 0xaad26b4900007812 */ /* 0x001fca00078e3cff */
[----:B------:R-:W-:Y:S02]  /*0100*/  IMAD R0, R0, 0x4182bed5, RZ ;  /* 0x4182bed500007824 */ /* 0x000fe400078e02ff */
[----:B--2---:R-:W-:-:S03]  /*0110*/  IMAD.WIDE R6, R13, 0x30, R6 ;  /* 0x000000300d067825 */ /* 0x004fc600078e0206 */
[C---:B------:R-:W-:Y:S01]  /*0120*/  LOP3.LUT R4, R0.reuse, 0x159a55e5, RZ, 0x3c, !PT ;  /* 0x159a55e500047812 */ /* 0x040fe200078e3cff */
[C---:B------:R-:W-:Y:S02]  /*0130*/  VIADD R2, R0.reuse, 0xd9f6dc18 ;  /* 0xd9f6dc1800027836 */ /* 0x040fe40000000000 */
[C---:B------:R-:W-:Y:S02]  /*0140*/  VIADD R3, R0.reuse, 0x75bcd15 ;  /* 0x075bcd1500037836 */ /* 0x040fe40000000000 */
[----:B-1----:R0:W-:Y:S01]  /*0150*/  STG.E.64 desc[UR4][R6.64+0x8], R4 ;  /* 0x0000080406007986 */ /* 0x0021e2000c101b04 */
[----:B------:R-:W-:-:S03]  /*0160*/  VIADD R9, R0, 0x583f19 ;  /* 0x00583f1900097836 */ /* 0x000fc60000000000 */
[----:B------:R0:W-:Y:S04]  /*0170*/  STG.E.64 desc[UR4][R6.64], R2 ;  /* 0x0000000206007986 */ /* 0x0001e8000c101b04 */
[----:B------:R0:W-:Y:S01]  /*0180*/  STG.E.64 desc[UR4][R6.64+0x10], R8 ;  /* 0x0000100806007986 */ /* 0x0001e2000c101b04 */
[----:B------:R-:W-:Y:S05]  /*0190*/  @!P0 BRA `(.L_x_22) ;  /* 0x0000000c00408947 */ /* 0x000fea0003800000 */
[----:B------:R-:W-:Y:S01]  /*01a0*/  SHF.R.S32.HI R0, RZ, 0x1f, R13 ;  /* 0x0000001fff007819 */ /* 0x000fe2000001140d */
[----:B------:R-:W-:-:S07]  /*01b0*/  IMAD.MOV.U32 R12, RZ, RZ, RZ ;  /* 0x000000ffff0c7224 */ /* 0x000fce00078e00ff */
.L_x_28:
[----:B0-----:R-:W-:Y:S01]  /*01c0*/  LOP3.LUT R2, R13, 0x3, RZ, 0xc0, !PT ;  /* 0x000000030d027812 */ /* 0x001fe200078ec0ff */
[----:B------:R-:W-:Y:S03]  /*01d0*/  BSSY.RECONVERGENT B1, `(.L_x_23) ;  /* 0x00000c6000017945 */ /* 0x000fe60003800200 */
[----:B------:R-:W-:-:S04]  /*01e0*/  ISETP.NE.U32.AND P0, PT, R2, RZ, PT ;  /* 0x000000ff0200720c */ /* 0x000fc80003f05070 */
[----:B------:R-:W-:-:S13]  /*01f0*/  ISETP.NE.AND.EX P0, PT, RZ, RZ, PT, P0 ;  /* 0x000000ffff00720c */ /* 0x000fda0003f05300 */
[----:B------:R-:W-:Y:S05]  /*0200*/  @!P0 BRA `(.L_x_24) ;  /* 0x0000000c00088947 */ /* 0x000fea0003800000 */
[----:B------:R-:W0:Y:S01]  /*0210*/  LDC.64 R8, c[0x4][RZ] ;  /* 0x01000000ff087b82 */ /* 0x000e220000000a00 */
[----:B------:R-:W-:Y:S02]  /*0220*/  IMAD.MOV.U32 R14, RZ, RZ, RZ ;  /* 0x000000ffff0e7224 */ /* 0x000fe400078e00ff */
[----:B0-----:R-:W-:-:S07]  /*0230*/  IMAD.WIDE.U32 R8, R12, 0xc80, R8 ;  /* 0x00000c800c087825 */ /* 0x001fce00078e0008 */
.L_x_27:
[----:B0-----:R-:W-:Y:S01]  /*0240*/  IMAD.MOV.U32 R15, RZ, RZ, RZ ;  /* 0x000000ffff0f7224 */ /* 0x001fe200078e00ff */
[----:B------:R-:W-:Y:S01]  /*0250*/  CS2R R2, SRZ ;  /* 0x0000000000027805 */ /* 0x000fe2000001ff00 */
[----:B------:R-:W-:Y:S01]  /*0260*/  IMAD.MOV.U32 R17, RZ, RZ, RZ ;  /* 0x000000ffff117224 */ /* 0x000fe200078e00ff */
[----:B------:R-:W-:-:S07]  /*0270*/  CS2R R4, SRZ ;  /* 0x0000000000047805 */ /* 0x000fce000001ff00 */
.L_x_26:
[----:B------:R-:W-:-:S05]  /*0280*/  IMAD.WIDE.U32 R10, R17, 0x4, R6 ;  /* 0x00000004110a7825 */ /* 0x000fca00078e0006 */
[----:B------:R0:W5:Y:S01]  /*0290*/  LDG.E R16, desc[UR4][R10.64+0x4] ;  /* 0x000004040a107981 */ /* 0x000162000c1e1900 */
[----:B------:R-:W-:-:S07]  /*02a0*/  IMAD.MOV.U32 R19, RZ, RZ, RZ ;  /* 0x000000ffff137224 */ /* 0x000fce00078e00ff */
.L_x_25:
[----:B-----5:R-:W-:Y:S01]  /*02b0*/  SHF.R.U32.HI R24, RZ, R19, R16 ;  /* 0x00000013ff187219 */ /* 0x020fe20000011610 */
[----:B0-----:R-:W-:-:S03]  /*02c0*/  IMAD.SHL.U32 R10, R17, 0x20, RZ ;  /* 0x00000020110a7824 */ /* 0x001fc600078e00ff */
[----:B------:R-:W-:Y:S01]  /*02d0*/  LOP3.LUT R11, R24, 0x1, RZ, 0xc0, !PT ;  /* 0x00000001180b7812 */ /* 0x000fe200078ec0ff */
[----:B------:R-:W-:-:S03]  /*02e0*/  IMAD.IADD R10, R10, 0x1, R19 ;  /* 0x000000010a0a7824 */ /* 0x000fc600078e0213 */
[----:B------:R-:W-:Y:S01]  /*02f0*/  ISETP.NE.U32.AND P0, PT, R11, 0x1, PT ;  /* 0x000000010b00780c */ /* 0x000fe20003f05070 */
[----:B------:R-:W-:-:S03]  /*0300*/  IMAD R11, R10, 0x5, RZ ;  /* 0x000000050a0b7824 */ /* 0x000fc600078e02ff */
[----:B------:R-:W-:Y:S01]  /*0310*/  R2P PR, R24, 0x7e ;  /* 0x0000007e18007804 */ /* 0x000fe20000000000 */
[----:B------:R-:W-:-:S08]  /*0320*/  IMAD.WIDE.U32 R10, R11, 0x4, R8 ;  /* 0x000000040b0a7825 */ /* 0x000fd000078e0008 */
[----:B------:R-:W2:Y:S04]  /*0330*/  @!P0 LDG.E R18, desc[UR4][R10.64] ;  /* 0x000000040a128981 */ /* 0x000ea8000c1e1900 */
[----:B------:R-:W3:Y:S04]  /*0340*/  @!P0 LDG.E R20, desc[UR4][R10.64+0x10] ;  /* 0x000010040a148981 */ /* 0x000ee8000c1e1900 */
[----:B------:R-:W4:Y:S04]  /*0350*/  @P1 LDG.E R22, desc[UR4][R10.64+0x14] ;  /* 0x000014040a161981 */ /* 0x000f28000c1e1900 */
[----:B------:R-:W4:Y:S04]  /*0360*/  @P2 LDG.E R26, desc[UR4][R10.64+0x28] ;  /* 0x000028040a1a2981 */ /* 0x000f28000c1e1900 */
[----:B------:R-:W4:Y:S04]  /*0370*/  @!P0 LDG.E R21, desc[UR4][R10.64+0x4] ;  /* 0x000004040a158981 */ /* 0x000f28000c1e1900 */
[----:B------:R-:W4:Y:S04]  /*0380*/  @!P0 LDG.E R23, desc[UR4][R10.64+0xc] ;  /* 0x00000c040a178981 */ /* 0x000f28000c1e1900 */
[----:B------:R-:W4:Y:S04]  /*0390*/  @P1 LDG.E R25, desc[UR4][R10.64+0x18] ;  /* 0x000018040a191981 */ /* 0x000f28000c1e1900 */
[----:B------:R-:W4:Y:S04]  /*03a0*/  @P3 LDG.E R28, desc[UR4][R10.64+0x3c] ;  /* 0x00003c040a1c3981 */ /* 0x000f28000c1e1900 */
[----:B------:R-:W4:Y:S01]  /*03b0*/  @P6 LDG.E R27, desc[UR4][R10.64+0x7c] ;  /* 0x00007c040a1b6981 */ /* 0x000f22000c1e1900 */
[----:B--2---:R-:W-:-:S03]  /*03c0*/  @!P0 LOP3.LUT R15, R15, R18, RZ, 0x3c, !PT ;  /* 0x000000120f0f8212 */ /* 0x004fc600078e3cff */
[----:B------:R-:W2:Y:S01]  /*03d0*/  @!P0 LDG.E R18, desc[UR4][R10.64+0x8] ;  /* 0x000008040a128981 */ /* 0x000ea2000c1e1900 */
[----:B---3--:R-:W-:-:S03]  /*03e0*/  @!P0 LOP3.LUT R3, R3, R20, RZ, 0x3c, !PT ;  /* 0x0000001403038212 */ /* 0x008fc600078e3cff */
[----:B------:R-:W3:Y:S01]  /*03f0*/  @P1 LDG.E R20, desc[UR4][R10.64+0x24] ;  /* 0x000024040a141981 */ /* 0x000ee2000c1e1900 */
[----:B----4-:R-:W-:-:S03]  /*0400*/  @P1 LOP3.LUT R15, R15, R22, RZ, 0x3c, !PT ;  /* 0x000000160f0f1212 */ /* 0x010fc600078e3cff */
[----:B------:R-:W4:Y:S01]  /*0410*/  @P2 LDG.E R22, desc[UR4][R10.64+0x38] ;  /* 0x000038040a162981 */ /* 0x000f22000c1e1900 */
[----:B------:R-:W-:-:S03]  /*0420*/  @P2 LOP3.LUT R15, R15, R26, RZ, 0x3c, !PT ;  /* 0x0000001a0f0f2212 */ /* 0x000fc600078e3cff */
[----:B------:R-:W4:Y:S01]  /*0430*/  @P4 LDG.E R26, desc[UR4][R10.64+0x50] ;  /* 0x000050040a1a4981 */ /* 0x000f22000c1e1900 */
[----:B------:R-:W-:-:S03]  /*0440*/  @!P0 LOP3.LUT R4, R4, R21, RZ, 0x3c, !PT ;  /* 0x0000001504048212 */ /* 0x000fc600078e3cff */
[----:B------:R-:W4:Y:S01]  /*0450*/  @P1 LDG.E R21, desc[UR4][R10.64+0x20] ;  /* 0x000020040a151981 */ /* 0x000f22000c1e1900 */
[----:B------:R-:W-:-:S03]  /*0460*/  @!P0 LOP3.LUT R2, R2, R23, RZ, 0x3c, !PT ;  /* 0x0000001702028212 */ /* 0x000fc600078e3cff */
[----:B------:R-:W4:Y:S01]  /*0470*/  @P2 LDG.E R23, desc[UR4][R10.64+0x2c] ;  /* 0x00002c040a172981 */ /* 0x000f22000c1e1900 */
[----:B------:R-:W-:-:S03]  /*0480*/  @P1 LOP3.LUT R4, R4, R25, RZ, 0x3c, !PT ;  /* 0x0000001904041212 */ /* 0x000fc600078e3cff */
[----:B------:R-:W4:Y:S01]  /*0490*/  @P2 LDG.E R25, desc[UR4][R10.64+0x34] ;  /* 0x000034040a192981 */ /* 0x000f22000c1e1900 */
[----:B--2---:R-:W-:-:S03]  /*04a0*/  @!P0 LOP3.LUT R5, R5, R18, RZ, 0x3c, !PT ;  /* 0x0000001205058212 */ /* 0x004fc600078e3cff */
[----:B------:R-:W2:Y:S01]  /*04b0*/  @P1 LDG.E R18, desc[UR4][R10.64+0x1c] ;  /* 0x00001c040a121981 */ /* 0x000ea2000c1e1900 */
[----:B---3--:R-:W-:-:S03]  /*04c0*/  @P1 LOP3.LUT R3, R3, R20, RZ, 0x3c, !PT ;  /* 0x0000001403031212 */ /* 0x008fc600078e3cff */
[----:B------:R-:W3:Y:S01]  /*04d0*/  @P2 LDG.E R20, desc[UR4][R10.64+0x30] ;  /* 0x000030040a142981 */ /* 0x000ee2000c1e1900 */
[----:B----4-:R-:W-:-:S03]  /*04e0*/  @P2 LOP3.LUT R3, R3, R22, RZ, 0x3c, !PT ;  /* 0x0000001603032212 */ /* 0x010fc600078e3cff */
[----:B------:R-:W4:Y:S01]  /*04f0*/  @P3 LDG.E R22, desc[UR4][R10.64+0x4c] ;  /* 0x00004c040a163981 */ /* 0x000f22000c1e1900 */
[----:B------:R-:W-:-:S04]  /*0500*/  @P3 LOP3.LUT R15, R15, R28, RZ, 0x3c, !PT ;  /* 0x0000001c0f0f3212 */ /* 0x000fc800078e3cff */
[----:B------:R-:W-:Y:S02]  /*0510*/  @P4 LOP3.LUT R15, R15, R26, RZ, 0x3c, !PT ;  /* 0x0000001a0f0f4212 */ /* 0x000fe400078e3cff */
[----:B------:R-:W-:Y:S01]  /*0520*/  @P1 LOP3.LUT R2, R2, R21, RZ, 0x3c, !PT ;  /* 0x0000001502021212 */ /* 0x000fe200078e3cff */
[----:B------:R-:W4:Y:S04]  /*0530*/  @P5 LDG.E R26, desc[UR4][R10.64+0x64] ;  /* 0x000064040a1a5981 */ /* 0x000f28000c1e1900 */
[----:B------:R-:W4:Y:S01]  /*0540*/  @P3 LDG.E R21, desc[UR4][R10.64+0x40] ;  /* 0x000040040a153981 */ /* 0x000f22000c1e1900 */
[----:B------:R-:W-:Y:S02]  /*0550*/  @P2 LOP3.LUT R4, R4, R23, RZ, 0x3c, !PT ;  /* 0x0000001704042212 */ /* 0x000fe400078e3cff */
[----:B------:R-:W-:Y:S01]  /*0560*/  @P2 LOP3.LUT R2, R2, R25, RZ, 0x3c, !PT ;  /* 0x0000001902022212 */ /* 0x000fe200078e3cff */
[----:B------:R-:W4:Y:S04]  /*0570*/  @P3 LDG.E R23, desc[UR4][R10.64+0x48] ;  /* 0x000048040a173981 */ /* 0x000f28000c1e1900 */
[----:B------:R-:W4:Y:S01]  /*0580*/  @P4 LDG.E R25, desc[UR4][R10.64+0x54] ;  /* 0x000054040a194981 */ /* 0x000f22000c1e1900 */
[----:B--2---:R-:W-:-:S03]  /*0590*/  @P1 LOP3.LUT R5, R5, R18, RZ, 0x3c, !PT ;  /* 0x0000001205051212 */ /* 0x004fc600078e3cff */
[----:B------:R-:W2:Y:S01]  /*05a0*/  @P3 LDG.E R18, desc[UR4][R10.64+0x44] ;  /* 0x000044040a123981 */ /* 0x000ea2000c1e1900 */
[----:B---3--:R-:W-:-:S03]  /*05b0*/  @P2 LOP3.LUT R5, R5, R20, RZ, 0x3c, !PT ;  /* 0x0000001405052212 */ /* 0x008fc600078e3cff */
[----:B------:R-:W3:Y:S01]  /*05c0*/  @P4 LDG.E R20, desc[UR4][R10.64+0x58] ;  /* 0x000058040a144981 */ /* 0x000ee2000c1e1900 */
[----:B----4-:R-:W-:-:S03]  /*05d0*/  @P3 LOP3.LUT R3, R3, R22, RZ, 0x3c, !PT ;  /* 0x0000001603033212 */ /* 0x010fc600078e3cff */
[----:B------:R-:W4:Y:S01]  /*05e0*/  @P4 LDG.E R22, desc[UR4][R10.64+0x60] ;  /* 0x000060040a164981 */ /* 0x000f22000c1e1900 */
[----:B------:R-:W-:Y:S02]  /*05f0*/  LOP3.LUT P0, RZ, R24, 0x80, RZ, 0xc0, !PT ;  /* 0x0000008018ff7812 */ /* 0x000fe4000780c0ff */
[----:B------:R-:W-:Y:S02]  /*0600*/  @P5 LOP3.LUT R15, R15, R26, RZ, 0x3c, !PT ;  /* 0x0000001a0f0f5212 */ /* 0x000fe400078e3cff */
[----:B------:R-:W4:Y:S01]  /*0610*/  @P6 LDG.E R26, desc[UR4][R10.64+0x78] ;  /* 0x000078040a1a6981 */ /* 0x000f22000c1e1900 */
[----:B------:R-:W-:-:S03]  /*0620*/  @P3 LOP3.LUT R4, R4, R21, RZ, 0x3c, !PT ;  /* 0x0000001504043212 */ /* 0x000fc600078e3cff */
[----:B------:R-:W4:Y:S01]  /*0630*/  @P4 LDG.E R21, desc[UR4][R10.64+0x5c] ;  /* 0x00005c040a154981 */ /* 0x000f22000c1e1900 */
[----:B------:R-:W-:-:S03]  /*0640*/  @P3 LOP3.LUT R2, R2, R23, RZ, 0x3c, !PT ;  /* 0x0000001702023212 */ /* 0x000fc600078e3cff */
[----:B------:R-:W4:Y:S01]  /*0650*/  @P5 LDG.E R23, desc[UR4][R10.64+0x68] ;  /* 0x000068040a175981 */ /* 0x000f22000c1e1900 */
[----:B------:R-:W-:-:S03]  /*0660*/  @P4 LOP3.LUT R4, R4, R25, RZ, 0x3c, !PT ;  /* 0x0000001904044212 */ /* 0x000fc600078e3cff */
[----:B------:R-:W4:Y:S01]  /*0670*/  @P5 LDG.E R25, desc[UR4][R10.64+0x70] ;  /* 0x000070040a195981 */ /* 0x000f22000c1e1900 */
[----:B--2---:R-:W-:-:S03]  /*0680*/  @P3 LOP3.LUT R5, R5, R18, RZ, 0x3c, !PT ;  /* 0x0000001205053212 */ /* 0x004fc600078e3cff */
[----:B------:R-:W2:Y:S01]  /*0690*/  @P5 LDG.E R18, desc[UR4][R10.64+0x6c] ;  /* 0x00006c040a125981 */ /* 0x000ea2000c1e1900 */
[----:B---3--:R-:W-:-:S03]  /*06a0*/  @P4 LOP3.LUT R5, R5, R20, RZ, 0x3c, !PT ;  /* 0x0000001405054212 */ /* 0x008fc600078e3cff */
[----:B------:R-:W3:Y:S01]  /*06b0*/  @P5 LDG.E R20, desc[UR4][R10.64+0x74] ;  /* 0x000074040a145981 */ /* 0x000ee2000c1e1900 */
[----:B----4-:R-:W-:-:S03]  /*06c0*/  @P4 LOP3.LUT R3, R3, R22, RZ, 0x3c, !PT ;  /* 0x0000001603034212 */ /* 0x010fc600078e3cff */
[----:B------:R-:W4:Y:S01]  /*06d0*/  @P0 LDG.E R22, desc[UR4][R10.64+0x8c] ;  /* 0x00008c040a160981 */ /* 0x000f22000c1e1900 */
[----:B------:R-:W-:-:S03]  /*06e0*/  @P6 LOP3.LUT R15, R15, R26, RZ, 0x3c, !PT ;  /* 0x0000001a0f0f6212 */ /* 0x000fc600078e3cff */
        /* <DEDUP_REMOVED lines=13> */
[----:B------:R-:W-:Y:S02]  /*07c0*/  @P6 LOP3.LUT R4, R4, R27, RZ, 0x3c, !PT ;  /* 0x0000001b04046212 */ /* 0x000fe400078e3cff */
[----:B------:R-:W-:Y:S02]  /*07d0*/  @P6 LOP3.LUT R2, R2, R21, RZ, 0x3c, !PT ;  /* 0x0000001502026212 */ /* 0x000fe400078e3cff */
[----:B------:R-:W-:Y:S02]  /*07e0*/  @P0 LOP3.LUT R4, R4, R23, RZ, 0x3c, !PT ;  /* 0x0000001704040212 */ /* 0x000fe400078e3cff */
[----:B------:R-:W-:Y:S02]  /*07f0*/  @P0 LOP3.LUT R2, R2, R25, RZ, 0x3c, !PT ;  /* 0x0000001902020212 */ /* 0x000fe400078e3cff */
[----:B--2---:R-:W-:Y:S02]  /*0800*/  @P6 LOP3.LUT R5, R5, R18, RZ, 0x3c, !PT ;  /* 0x0000001205056212 */ /* 0x004fe400078e3cff */
[----:B---3--:R-:W-:-:S02]  /*0810*/  @P6 LOP3.LUT R3, R3, R20, RZ, 0x3c, !PT ;  /* 0x0000001403036212 */ /* 0x008fc400078e3cff */
[----:B----4-:R-:W-:Y:S02]  /*0820*/  @P0 LOP3.LUT R5, R5, R22, RZ, 0x3c, !PT ;  /* 0x0000001605050212 */ /* 0x010fe400078e3cff */
[----:B------:R-:W-:Y:S02]  /*0830*/  @P0 LOP3.LUT R3, R3, R26, RZ, 0x3c, !PT ;  /* 0x0000001a03030212 */ /* 0x000fe400078e3cff */
[----:B------:R-:W-:-:S13]  /*0840*/  R2P PR, R24.B1, 0x7f ;  /* 0x0000007f18007804 */ /* 0x000fda0000001000 */
[----:B------:R-:W2:Y:S04]  /*0850*/  @P0 LDG.E R18, desc[UR4][R10.64+0xa0] ;  /* 0x0000a0040a120981 */ /* 0x000ea8000c1e1900 */
[----:B------:R-:W3:Y:S04]  /*0860*/  @P1 LDG.E R22, desc[UR4][R10.64+0xb4] ;  /* 0x0000b4040a161981 */ /* 0x000ee8000c1e1900 */
[----:B------:R-:W4:Y:S04]  /*0870*/  @P2 LDG.E R26, desc[UR4][R10.64+0xc8] ;  /* 0x0000c8040a1a2981 */ /* 0x000f28000c1e1900 */
[----:B------:R-:W4:Y:S04]  /*0880*/  @P3 LDG.E R28, desc[UR4][R10.64+0xdc] ;  /* 0x0000dc040a1c3981 */ /* 0x000f28000c1e1900 */
[----:B------:R-:W4:Y:S04]  /*0890*/  @P0 LDG.E R23, desc[UR4][R10.64+0xa4] ;  /* 0x0000a4040a170981 */ /* 0x000f28000c1e1900 */
[----:B------:R-:W4:Y:S04]  /*08a0*/  @P0 LDG.E R20, desc[UR4][R10.64+0xa8] ;  /* 0x0000a8040a140981 */ /* 0x000f28000c1e1900 */
[----:B------:R-:W4:Y:S04]  /*08b0*/  @P4 LDG.E R25, desc[UR4][R10.64+0xf0] ;  /* 0x0000f0040a194981 */ /* 0x000f28000c1e1900 */
        /* <DEDUP_REMOVED lines=21> */
[----:B------:R-:W-:Y:S02]  /*0a10*/  LOP3.LUT P0, RZ, R24, 0x8000, RZ, 0xc0, !PT ;  /* 0x0000800018ff7812 */ /* 0x000fe4000780c0ff */
[----:B----4-:R-:W-:Y:S01]  /*0a20*/  @P5 LOP3.LUT R15, R15, R26, RZ, 0x3c, !PT ;  /* 0x0000001a0f0f5212 */ /* 0x010fe200078e3cff */
[----:B------:R-:W4:Y:S04]  /*0a30*/  @P3 LDG.E R24, desc[UR4][R10.64+0xe4] ;  /* 0x0000e4040a183981 */ /* 0x000f28000c1e1900 */
[----:B------:R-:W2:Y:S01]  /*0a40*/  @P6 LDG.E R26, desc[UR4][R10.64+0x118] ;  /* 0x000118040a1a6981 */ /* 0x000ea2000c1e1900 */
        /* <DEDUP_REMOVED lines=8> */
[----:B---3--:R-:W-:-:S03]  /*0ad0*/  @P2 LOP3.LUT R3, R3, R22, RZ, 0x3c, !PT ;  /* 0x0000001603032212 */ /* 0x008fc600078e3cff */
[----:B------:R-:W3:Y:S01]  /*0ae0*/  @P4 LDG.E R22, desc[UR4][R10.64+0x100] ;  /* 0x000100040a164981 */ /* 0x000ee2000c1e1900 */
[----:B--2---:R-:W-:-:S03]  /*0af0*/  @P6 LOP3.LUT R15, R15, R26, RZ, 0x3c, !PT ;  /* 0x0000001a0f0f6212 */ /* 0x004fc600078e3cff */
[----:B------:R-:W2:Y:S01]  /*0b00*/  @P0 LDG.E R26, desc[UR4][R10.64+0x12c] ;  /* 0x00012c040a1a0981 */ /* 0x000ea2000c1e1900 */
[----:B----4-:R-:W-:-:S03]  /*0b10*/  @P2 LOP3.LUT R2, R2, R23, RZ, 0x3c, !PT ;  /* 0x0000001702022212 */ /* 0x010fc600078e3cff */
[----:B------:R-:W4:Y:S01]  /*0b20*/  @P4 LDG.E R23, desc[UR4][R10.64+0xfc] ;  /* 0x0000fc040a174981 */ /* 0x000f22000c1e1900 */
[----:B------:R-:W-:-:S03]  /*0b30*/  @P2 LOP3.LUT R5, R5, R20, RZ, 0x3c, !PT ;  /* 0x0000001405052212 */ /* 0x000fc600078e3cff */
[----:B------:R-:W4:Y:S01]  /*0b40*/  @P4 LDG.E R20, desc[UR4][R10.64+0xf8] ;  /* 0x0000f8040a144981 */ /* 0x000f22000c1e1900 */
[----:B------:R-:W-:Y:S02]  /*0b50*/  @P3 LOP3.LUT R2, R2, R27, RZ, 0x3c, !PT ;  /* 0x0000001b02023212 */ /* 0x000fe400078e3cff */
[----:B------:R-:W-:Y:S01]  /*0b60*/  @P3 LOP3.LUT R4, R4, R25, RZ, 0x3c, !PT ;  /* 0x0000001904043212 */ /* 0x000fe200078e3cff */
[----:B------:R-:W4:Y:S01]  /*0b70*/  @P5 LDG.E R27, desc[UR4][R10.64+0x110] ;  /* 0x000110040a1b5981 */ /* 0x000f22000c1e1900 */
[----:B------:R-:W-:-:S03]  /*0b80*/  @P3 LOP3.LUT R5, R5, R24, RZ, 0x3c, !PT ;  /* 0x0000001805053212 */ /* 0x000fc600078e3cff */
[----:B------:R-:W4:Y:S04]  /*0b90*/  @P5 LDG.E R25, desc[UR4][R10.64+0x108] ;  /* 0x000108040a195981 */ /* 0x000f28000c1e1900 */
        /* <DEDUP_REMOVED lines=19> */
[----:B------:R-:W-:-:S05]  /*0cd0*/  VIADD R19, R19, 0x10 ;  /* 0x0000001013137836 */ /* 0x000fca0000000000 */
[----:B------:R-:W-:Y:S02]  /*0ce0*/  ISETP.NE.AND P1, PT, R19, 0x20, PT ;  /* 0x000000201300780c */ /* 0x000fe40003f25270 */
[----:B------:R-:W-:Y:S02]  /*0cf0*/  @P5 LOP3.LUT R3, R3, R18, RZ, 0x3c, !PT ;  /* 0x0000001203035212 */ /* 0x000fe400078e3cff */
[----:B------:R-:W-:Y:S02]  /*0d00*/  @P6 LOP3.LUT R4, R4, R21, RZ, 0x3c, !PT ;  /* 0x0000001504046212 */ /* 0x000fe400078e3cff */
[----:B---3--:R-:W-:-:S04]  /*0d10*/  @P6 LOP3.LUT R3, R3, R22, RZ, 0x3c, !PT ;  /* 0x0000001603036212 */ /* 0x008fc800078e3cff */
[----:B--2---:R-:W-:Y:S02]  /*0d20*/  @P0 LOP3.LUT R3, R3, R26, RZ, 0x3c, !PT ;  /* 0x0000001a03030212 */ /* 0x004fe400078e3cff */
[----:B----4-:R-:W-:Y:S02]  /*0d30*/  @P6 LOP3.LUT R2, R2, R23, RZ, 0x3c, !PT ;  /* 0x0000001702026212 */ /* 0x010fe400078e3cff */
[----:B------:R-:W-:Y:S02]  /*0d40*/  @P6 LOP3.LUT R5, R5, R20, RZ, 0x3c, !PT ;  /* 0x0000001405056212 */ /* 0x000fe400078e3cff */
[----:B------:R-:W-:Y:S02]  /*0d50*/  @P0 LOP3.LUT R2, R2, R27, RZ, 0x3c, !PT ;  /* 0x0000001b02020212 */ /* 0x000fe400078e3cff */
[----:B------:R-:W-:Y:S02]  /*0d60*/  @P0 LOP3.LUT R4, R4, R25, RZ, 0x3c, !PT ;  /* 0x0000001904040212 */ /* 0x000fe400078e3cff */
[----:B------:R-:W-:Y:S01]  /*0d70*/  @P0 LOP3.LUT R5, R5, R24, RZ, 0x3c, !PT ;  /* 0x0000001805050212 */ /* 0x000fe200078e3cff */
[----:B------:R-:W-:Y:S06]  /*0d80*/  @P1 BRA `(.L_x_25) ;  /* 0xfffffff400481947 */ /* 0x000fec000383ffff */
[----:B------:R-:W-:-:S05]  /*0d90*/  VIADD R17, R17, 0x1 ;  /* 0x0000000111117836 */ /* 0x000fca0000000000 */
[----:B------:R-:W-:-:S13]  /*0da0*/  ISETP.NE.AND P0, PT, R17, 0x5, PT ;  /* 0x000000051100780c */ /* 0x000fda0003f05270 */
[----:B------:R-:W-:Y:S05]  /*0db0*/  @P0 BRA `(.L_x_26) ;  /* 0xfffffff400300947 */ /* 0x000fea000383ffff */
[----:B------:R0:W-:Y:S01]  /*0dc0*/  STG.E.64 desc[UR4][R6.64+0x8], R4 ;  /* 0x0000080406007986 */ /* 0x0001e2000c101b04 */
[----:B------:R-:W-:Y:S01]  /*0dd0*/  VIADD R14, R14, 0x1 ;  /* 0x000000010e0e7836 */ /* 0x000fe20000000000 */
[----:B------:R-:W-:Y:S02]  /*0de0*/  LOP3.LUT R11, R13, 0x3, RZ, 0xc0, !PT ;  /* 0x000000030d0b7812 */ /* 0x000fe400078ec0ff */
[----:B------:R0:W-:Y:S02]  /*0df0*/  STG.E.64 desc[UR4][R6.64+0x10], R2 ;  /* 0x0000100206007986 */ /* 0x0001e4000c101b04 */
[----:B------:R-:W-:Y:S02]  /*0e00*/  ISETP.GE.U32.AND P0, PT, R14, R11, PT ;  /* 0x0000000b0e00720c */ /* 0x000fe40003f06070 */
[----:B------:R0:W-:Y:S11]  /*0e10*/  STG.E desc[UR4][R6.64+0x4], R15 ;  /* 0x0000040f06007986 */ /* 0x0001f6000c101904 */
[----:B------:R-:W-:Y:S05]  /*0e20*/  @!P0 BRA `(.L_x_27) ;  /* 0xfffffff400048947 */ /* 0x000fea000383ffff */
.L_x_24:
[----:B------:R-:W-:Y:S05]  /*0e30*/  BSYNC.RECONVERGENT B1 ;  /* 0x0000000000017941 */ /* 0x000fea0003800200 */
.L_x_23:
[C---:B------:R-:W-:Y:S01]  /*0e40*/  ISETP.GT.U32.AND P0, PT, R13.reuse, 0x3, PT ;  /* 0x000000030d00780c */ /* 0x040fe20003f04070 */
[----:B------:R-:W-:Y:S01]  /*0e50*/  VIADD R12, R12, 0x1 ;  /* 0x000000010c0c7836 */ /* 0x000fe20000000000 */
[--C-:B------:R-:W-:Y:S02]  /*0e60*/  SHF.R.U64 R13, R13, 0x2, R0.reuse ;  /* 0x000000020d0d7819 */ /* 0x100fe40000001200 */
[----:B------:R-:W-:Y:S02]  /*0e70*/  ISETP.GT.U32.AND.EX P0, PT, R0, RZ, PT, P0 ;  /* 0x000000ff0000720c */ /* 0x000fe40003f04100 */
[----:B------:R-:W-:-:S11]  /*0e80*/  SHF.R.U32.HI R0, RZ, 0x2, R0 ;  /* 0x00000002ff007819 */ /* 0x000fd60000011600 */
[----:B------:R-:W-:Y:S05]  /*0e90*/  @P0 BRA `(.L_x_28) ;  /* 0xfffffff000c80947 */ /* 0x000fea000383ffff */
.L_x_22:
[----:B------:R-:W-:Y:S05]  /*0ea0*/  BSYNC.RECONVERGENT B0 ;  /* 0x0000000000007941 */ /* 0x000fea0003800200 */
.L_x_21:
[----:B------:R-:W-:Y:S04]  /*0eb0*/  STG.E.64 desc[UR4][R6.64+0x18], RZ ;  /* 0x000018ff06007986 */ /* 0x000fe8000c101b04 */
[----:B------:R-:W-:Y:S04]  /*0ec0*/  STG.E desc[UR4][R6.64+0x20], RZ ;  /* 0x000020ff06007986 */ /* 0x000fe8000c101904 */
[----:B------:R-:W-:Y:S01]  /*0ed0*/  STG.E.64 desc[UR4][R6.64+0x28], RZ ;  /* 0x000028ff06007986 */ /* 0x000fe2000c101b04 */
[----:B------:R-:W-:Y:S05]  /*0ee0*/  EXIT ;  /* 0x000000000000794d */ /* 0x000fea0003800000 */
.L_x_29:
        /* <DEDUP_REMOVED lines=9> */
.L_x_33:


//--------------------- .nv.global.init           --------------------------
	.section	.nv.global.init,"aw",@progbits
	.align	16
.nv.global.init:
	.type		__cudart_sin_cos_coeffs,@object
	.size		__cudart_sin_cos_coeffs,(__cudart_i2opi_d - __cudart_sin_cos_coeffs)
__cudart_sin_cos_coeffs:
        /*0000*/ 	.byte	0x46, 0xd2, 0xb0, 0x2c, 0xf1, 0xe5, 0x5a, 0xbe, 0x92, 0xe3, 0xac, 0x69, 0xe3, 0x1d, 0xc7, 0x3e
        /*0010*/ 	.byte	0xa1, 0x62, 0xdb, 0x19, 0xa0, 0x01, 0x2a, 0xbf, 0x18, 0x08, 0x11, 0x11, 0x11, 0x11, 0x81, 0x3f
        /*0020*/ 	.byte	0x54, 0x55, 0x55, 0x55, 0x55, 0x55, 0xc5, 0xbf, 0x00, 0x00, 0x00, 0x00, 0x00, 0x00, 0x00, 0x00
        /*0030*/ 	.byte	0x00, 0x00, 0x00, 0x00, 0x00, 0x00, 0x00, 0x00, 0x64, 0x81, 0xfd, 0x20, 0x83, 0xff, 0xa8, 0xbd
        /*0040*/ 	.byte	0x28, 0x85, 0xef, 0xc1, 0xa7, 0xee, 0x21, 0x3e, 0xd9, 0xe6, 0x06, 0x8e, 0x4f, 0x7e, 0x92, 0xbe
        /*0050*/ 	.byte	0xe9, 0xbc, 0xdd, 0x19, 0xa0, 0x01, 0xfa, 0x3e, 0x47, 0x5d, 0xc1, 0x16, 0x6c, 0xc1, 0x56, 0xbf
        /*0060*/ 	.byte	0x51, 0x55, 0x55, 0x55, 0x55, 0x55, 0xa5, 0x3f, 0x00, 0x00, 0x00, 0x00, 0x00, 0x00, 0xe0, 0xbf
        /*0070*/ 	.byte	0x00, 0x00, 0x00, 0x00, 0x00, 0x00, 0xf0, 0x3f, 0x00, 0x00, 0x00, 0x00, 0x00, 0x00, 0x00, 0x00
	.type		__cudart_i2opi_d,@object
	.size		__cudart_i2opi_d,(mrg32k3aM1SubSeq - __cudart_i2opi_d)
__cudart_i2opi_d:
        /* <DEDUP_REMOVED lines=9> */
	.type		mrg32k3aM1SubSeq,@object
	.size		mrg32k3aM1SubSeq,(mrg32k3aM2SubSeq - mrg32k3aM1SubSeq)
mrg32k3aM1SubSeq:
        /* <DEDUP_REMOVED lines=126> */
	.type		mrg32k3aM2SubSeq,@object
	.size		mrg32k3aM2SubSeq,(mrg32k3aM1 - mrg32k3aM2SubSeq)
mrg32k3aM2SubSeq:
        /* <DEDUP_REMOVED lines=126> */
	.type		mrg32k3aM1,@object
	.size		mrg32k3aM1,(mrg32k3aM1Seq - mrg32k3aM1)
mrg32k3aM1:
        /* <DEDUP_REMOVED lines=144> */
	.type		mrg32k3aM1Seq,@object
	.size		mrg32k3aM1Seq,(mrg32k3aM2 - mrg32k3aM1Seq)
mrg32k3aM1Seq:
        /* <DEDUP_REMOVED lines=144> */
	.type		mrg32k3aM2,@object
	.size		mrg32k3aM2,(mrg32k3aM2Seq - mrg32k3aM2)
mrg32k3aM2:
        /* <DEDUP_REMOVED lines=144> */
	.type		mrg32k3aM2Seq,@object
	.size		mrg32k3aM2Seq,(precalc_xorwow_matrix - mrg32k3aM2Seq)
mrg32k3aM2Seq:
        /* <DEDUP_REMOVED lines=144> */
	.type		precalc_xorwow_matrix,@object
	.size		precalc_xorwow_matrix,(precalc_xorwow_offset_matrix - precalc_xorwow_matrix)
precalc_xorwow_matrix:
        /* <DEDUP_REMOVED lines=6400> */
	.type		precalc_xorwow_offset_matrix,@object
	.size		precalc_xorwow_offset_matrix,(.L_1 - precalc_xorwow_offset_matrix)
precalc_xorwow_offset_matrix:
        /* <DEDUP_REMOVED lines=6400> */
.L_1:


//--------------------- .nv.shared.reserved.0     --------------------------
	.section	.nv.shared.reserved.0,"aw",@nobits
	.weak		__nv_reservedSMEM_offset_0_alias
	.size		__nv_reservedSMEM_offset_0_alias, 0, 64
	.other		__nv_reservedSMEM_offset_0_alias,@"STO_CUDA_RESERVED_SHARED STV_DEFAULT"
__nv_reservedSMEM_offset_0_alias:
	.zero		0
	.zero		64


//--------------------- .nv.constant0._Z6mcquadiiP17curandStateXORWOWPd --------------------------
	.section	.nv.constant0._Z6mcquadiiP17curandStateXORWOWPd,"a",@progbits
	.sectionflags	@""
	.align	4
.nv.constant0._Z6mcquadiiP17curandStateXORWOWPd:
	.zero		920


//--------------------- .nv.constant0._Z4initijP17curandStateXORWOW --------------------------
	.section	.nv.constant0._Z4initijP17curandStateXORWOW,"a",@progbits
	.sectionflags	@""
	.align	4
.nv.constant0._Z4initijP17curandStateXORWOW:
	.zero		912


//--------------------- SYMBOLS --------------------------

	.type		.nv.reservedSmem.offset0,@object
	.size		.nv.reservedSmem.offset0,0x4
